	.headerflags	@"EF_CUDA_TEXMODE_UNIFIED EF_CUDA_64BIT_ADDRESS EF_CUDA_SM86 EF_CUDA_VIRTUAL_SM(EF_CUDA_SM86)"
	.elftype	@"ET_EXEC"


//--------------------- .nv.info                  --------------------------
	.section	.nv.info,"",@"SHT_CUDA_INFO"
	.align	4


	//----- nvinfo : EIATTR_REGCOUNT
	.align		4
        /*0000*/ 	.byte	0x04, 0x2f
        /*0002*/ 	.short	(.L_1 - .L_0)
	.align		4
.L_0:
        /*0004*/ 	.word	index@(triton_mm)
        /*0008*/ 	.word	0x000000fe


	//----- nvinfo : EIATTR_MAX_STACK_SIZE
	.align		4
.L_1:
        /*000c*/ 	.byte	0x04, 0x23
        /*000e*/ 	.short	(.L_3 - .L_2)
	.align		4
.L_2:
        /*0010*/ 	.word	index@(triton_mm)
        /*0014*/ 	.word	0x00000000


	//----- nvinfo : EIATTR_MIN_STACK_SIZE
	.align		4
.L_3:
        /*0018*/ 	.byte	0x04, 0x12
        /*001a*/ 	.short	(.L_5 - .L_4)
	.align		4
.L_4:
        /*001c*/ 	.word	index@(triton_mm)
        /*0020*/ 	.word	0x00000000


	//----- nvinfo : EIATTR_FRAME_SIZE
	.align		4
.L_5:
        /*0024*/ 	.byte	0x04, 0x11
        /*0026*/ 	.short	(.L_7 - .L_6)
	.align		4
.L_6:
        /*0028*/ 	.word	index@(triton_mm)
        /*002c*/ 	.word	0x00000000
.L_7:


//--------------------- .nv.info.triton_mm        --------------------------
	.section	.nv.info.triton_mm,"",@"SHT_CUDA_INFO"
	.align	4


	//----- nvinfo : EIATTR_CUDA_API_VERSION
	.align		4
        /*0000*/ 	.byte	0x04, 0x37
        /*0002*/ 	.short	(.L_9 - .L_8)
.L_8:
        /*0004*/ 	.word	0x0000007b


	//----- nvinfo : EIATTR_SW2861232_WAR
	.align		4
.L_9:
        /*0008*/ 	.byte	0x01, 0x35
	.zero		2


	//----- nvinfo : EIATTR_PARAM_CBANK
	.align		4
        /*000c*/ 	.byte	0x04, 0x0a
        /*000e*/ 	.short	(.L_11 - .L_10)
	.align		4
.L_10:
        /*0010*/ 	.word	index@(.nv.constant0.triton_mm)
        /*0014*/ 	.short	0x0160
        /*0016*/ 	.short	0x001c


	//----- nvinfo : EIATTR_CBANK_PARAM_SIZE
	.align		4
.L_11:
        /*0018*/ 	.byte	0x03, 0x19
        /*001a*/ 	.short	0x001c


	//----- nvinfo : EIATTR_KPARAM_INFO
	.align		4
        /*001c*/ 	.byte	0x04, 0x17
        /*001e*/ 	.short	(.L_13 - .L_12)
.L_12:
        /*0020*/ 	.word	0x00000000
        /*0024*/ 	.short	0x0003
        /*0026*/ 	.short	0x0018
        /*0028*/ 	.byte	0x00, 0xf0, 0x11, 0x00


	//----- nvinfo : EIATTR_KPARAM_INFO
	.align		4
.L_13:
        /*002c*/ 	.byte	0x04, 0x17
        /*002e*/ 	.short	(.L_15 - .L_14)
.L_14:
        /*0030*/ 	.word	0x00000000
        /*0034*/ 	.short	0x0002
        /*0036*/ 	.short	0x0010
        /*0038*/ 	.byte	0x00, 0xf0, 0x21, 0x00


	//----- nvinfo : EIATTR_KPARAM_INFO
	.align		4
.L_15:
        /*003c*/ 	.byte	0x04, 0x17
        /*003e*/ 	.short	(.L_17 - .L_16)
.L_16:
        /*0040*/ 	.word	0x00000000
        /*0044*/ 	.short	0x0001
        /*0046*/ 	.short	0x0008
        /*0048*/ 	.byte	0x00, 0xf0, 0x21, 0x00


	//----- nvinfo : EIATTR_KPARAM_INFO
	.align		4
.L_17:
        /*004c*/ 	.byte	0x04, 0x17
        /*004e*/ 	.short	(.L_19 - .L_18)
.L_18:
        /*0050*/ 	.word	0x00000000
        /*0054*/ 	.short	0x0000
        /*0056*/ 	.short	0x0000
        /*0058*/ 	.byte	0x00, 0xf0, 0x21, 0x00


	//----- nvinfo : EIATTR_MAXREG_COUNT
	.align		4
.L_19:
        /*005c*/ 	.byte	0x03, 0x1b
        /*005e*/ 	.short	0x00ff


	//----- nvinfo : EIATTR_EXIT_INSTR_OFFSETS
	.align		4
        /*0060*/ 	.byte	0x04, 0x1c
        /*0062*/ 	.short	(.L_21 - .L_20)


	//   ....[0]....
.L_20:
        /*0064*/ 	.word	0x00000030


	//   ....[1]....
        /*0068*/ 	.word	0x000141a0


	//   ....[2]....
        /*006c*/ 	.word	0x000141f0


	//----- nvinfo : EIATTR_MAX_THREADS
	.align		4
.L_21:
        /*0070*/ 	.byte	0x04, 0x05
        /*0072*/ 	.short	(.L_23 - .L_22)
.L_22:
        /*0074*/ 	.word	0x00000080
        /*0078*/ 	.word	0x00000001
        /*007c*/ 	.word	0x00000001
.L_23:


//--------------------- .nv.rel.action            --------------------------
	.section	.nv.rel.action,"",@"SHT_CUDA_RELOCINFO"
	.align	8
	.sectionentsize	8
        /*0000*/ 	.byte	0x73, 0x00, 0x00, 0x00, 0x00, 0x00, 0x00, 0x00, 0x00, 0x00, 0x00, 0x11, 0x25, 0x00, 0x05, 0x36


//--------------------- .nv.constant0.triton_mm   --------------------------
	.section	.nv.constant0.triton_mm,"a",@progbits
	.align	4
.nv.constant0.triton_mm:
	.zero		380


//--------------------- .text.triton_mm           --------------------------
	.section	.text.triton_mm,"ax",@progbits
	.sectionflags	@"SHF_BARRIERS=1"
	.sectioninfo	@"SHI_REGISTERS=254"
	.align	128
        .global         triton_mm
        .type           triton_mm,@function
        .size           triton_mm,(.L_x_3 - triton_mm)
        .other          triton_mm,@"STO_CUDA_ENTRY STV_DEFAULT"
triton_mm:
.text.triton_mm:
[----:B------:R-:W-:-:S02]  /*0000*/  MOV R1, c[0x0][0x28] ;  /* 0x00000a0000017a02 */ /* 0x000fc40000000f00 */
[----:B------:R-:W-:-:S04]  /*0010*/  MOV R0, c[0x0][0x178] ;  /* 0x00005e0000007a02 */ /* 0x000fc80000000f00 */
[----:B------:R-:W-:-:S13]  /*0020*/  LOP3.LUT P0, RZ, R0, 0xffffff, RZ, 0xc0, !PT ;  /* 0x00ffffff00ff7812 */ /* 0x000fda000780c0ff */
[----:B------:R-:W-:Y:S05]  /*0030*/  @!P0 EXIT ;  /* 0x000000000000894d */ /* 0x000fea0003800000 */
[----:B------:R-:W1:Y:S01]  /*0040*/  S2R R9, SR_CTAID.X ;  /* 0x0000000000097919 */ /* 0x000e620000002500 */
[----:B------:R-:W-:Y:S01]  /*0050*/  IADD3 R0, R0, 0x3f, RZ ;  /* 0x0000003f00007810 */ /* 0x000fe20007ffe0ff */
[----:B------:R-:W-:Y:S01]  /*0060*/  ULDC.64 UR8, c[0x0][0x118] ;  /* 0x0000460000087ab9 */ /* 0x000fe20000000a00 */
[----:B------:R-:W-:Y:S01]  /*0070*/  IABS R16, c[0x0][0x178] ;  /* 0x00005e0000107a13 */ /* 0x000fe20000000000 */
[----:B------:R-:W2:Y:S01]  /*0080*/  S2R R40, SR_TID.X ;  /* 0x0000000000287919 */ /* 0x000ea20000002100 */
[----:B------:R-:W-:Y:S01]  /*0090*/  SHF.R.S32.HI R3, RZ, 0x1f, R0 ;  /* 0x0000001fff037819 */ /* 0x000fe20000011400 */
[----:B------:R-:W-:Y:S01]  /*00a0*/  CS2R R120, SRZ ;  /* 0x0000000000787805 */ /* 0x000fe2000001ff00 */
[----:B------:R-:W-:Y:S01]  /*00b0*/  MOV R143, 0x1 ;  /* 0x00000001008f7802 */ /* 0x000fe20000000f00 */
[----:B------:R-:W-:Y:S01]  /*00c0*/  CS2R R122, SRZ ;  /* 0x00000000007a7805 */ /* 0x000fe2000001ff00 */
[----:B------:R-:W-:Y:S01]  /*00d0*/  LEA.HI R3, R3, R0, RZ, 0x6 ;  /* 0x0000000003037211 */ /* 0x000fe200078f30ff */
[----:B------:R-:W-:Y:S01]  /*00e0*/  CS2R R84, SRZ ;  /* 0x0000000000547805 */ /* 0x000fe2000001ff00 */
[----:B------:R-:W-:Y:S01]  /*00f0*/  MOV R155, 0xffffffc0 ;  /* 0xffffffc0009b7802 */ /* 0x000fe20000000f00 */
[----:B------:R-:W-:Y:S01]  /*0100*/  CS2R R86, SRZ ;  /* 0x0000000000567805 */ /* 0x000fe2000001ff00 */
        /* <DEDUP_REMOVED lines=11> */
[----:B-1----:R-:W-:Y:S01]  /*01c0*/  SHF.R.S32.HI R2, RZ, 0x1f, R9 ;  /* 0x0000001fff027819 */ /* 0x002fe20000011409 */
[----:B------:R-:W-:Y:S01]  /*01d0*/  CS2R R94, SRZ ;  /* 0x00000000005e7805 */ /* 0x000fe2000001ff00 */
[----:B------:R-:W-:Y:S01]  /*01e0*/  ISETP.GE.AND P1, PT, R9, RZ, PT ;  /* 0x000000ff0900720c */ /* 0x000fe20003f26270 */
[----:B------:R-:W-:Y:S01]  /*01f0*/  CS2R R104, SRZ ;  /* 0x0000000000687805 */ /* 0x000fe2000001ff00 */
[-C--:B------:R-:W-:Y:S01]  /*0200*/  LEA.HI R4, R2, R9.reuse, RZ, 0x4 ;  /* 0x0000000902047211 */ /* 0x080fe200078f20ff */
[----:B------:R-:W-:Y:S01]  /*0210*/  CS2R R106, SRZ ;  /* 0x00000000006a7805 */ /* 0x000fe2000001ff00 */
[----:B--2---:R-:W-:Y:S01]  /*0220*/  SHF.L.U32 R144, R40, 0x2, RZ ;  /* 0x0000000228907819 */ /* 0x004fe200000006ff */
[----:B------:R-:W-:Y:S01]  /*0230*/  CS2R R128, SRZ ;  /* 0x0000000000807805 */ /* 0x000fe2000001ff00 */
[----:B------:R-:W-:Y:S01]  /*0240*/  SHF.R.S32.HI R2, RZ, 0x4, R4 ;  /* 0x00000004ff027819 */ /* 0x000fe20000011404 */
[----:B------:R-:W-:Y:S01]  /*0250*/  CS2R R130, SRZ ;  /* 0x0000000000827805 */ /* 0x000fe2000001ff00 */
[----:B------:R-:W-:Y:S01]  /*0260*/  LOP3.LUT R4, R4, 0xfffffff0, RZ, 0xc0, !PT ;  /* 0xfffffff004047812 */ /* 0x000fe200078ec0ff */
[----:B------:R-:W-:Y:S01]  /*0270*/  UMOV UR4, URZ ;  /* 0x0000003f00047c82 */ /* 0x000fe20008000000 */
[----:B------:R-:W-:Y:S01]  /*0280*/  SHF.L.U32 R0, R2, 0x3, RZ ;  /* 0x0000000302007819 */ /* 0x000fe200000006ff */
[----:B------:R-:W-:Y:S01]  /*0290*/  UMOV UR6, URZ ;  /* 0x0000003f00067c82 */ /* 0x000fe20008000000 */
[----:B------:R-:W-:Y:S01]  /*02a0*/  IADD3 R4, -R4, R9, RZ ;  /* 0x0000000904047210 */ /* 0x000fe20007ffe1ff */
[----:B------:R-:W-:Y:S01]  /*02b0*/  UMOV UR7, URZ ;  /* 0x0000003f00077c82 */ /* 0x000fe20008000000 */
[----:B------:R-:W-:Y:S01]  /*02c0*/  LEA.HI.SX32 R3, R3, -R0, 0x1a ;  /* 0x8000000003037211 */ /* 0x000fe200078fd2ff */
[----:B------:R-:W-:Y:S01]  /*02d0*/  UMOV UR5, URZ ;  /* 0x0000003f00057c82 */ /* 0x000fe20008000000 */
[----:B------:R-:W-:-:S02]  /*02e0*/  SHF.L.U32 R145, R40, 0x3, RZ ;  /* 0x0000000328917819 */ /* 0x000fc400000006ff */
[----:B------:R-:W-:Y:S02]  /*02f0*/  IMNMX R5, R3, 0x8, PT ;  /* 0x0000000803057817 */ /* 0x000fe40003800200 */
[----:B------:R-:W-:Y:S02]  /*0300*/  LOP3.LUT R145, R145, 0xf00, RZ, 0xc0, !PT ;  /* 0x00000f0091917812 */ /* 0x000fe400078ec0ff */
[----:B------:R-:W-:-:S04]  /*0310*/  IABS R11, R5 ;  /* 0x00000005000b7213 */ /* 0x000fc80000000000 */
[----:B------:R-:W1:Y:S08]  /*0320*/  I2F.RP R6, R11 ;  /* 0x0000000b00067306 */ /* 0x000e700000209400 */
[----:B-1----:R-:W1:Y:S02]  /*0330*/  MUFU.RCP R6, R6 ;  /* 0x0000000600067308 */ /* 0x002e640000001000 */
[----:B-1----:R-:W-:-:S02]  /*0340*/  IADD3 R2, R6, 0xffffffe, RZ ;  /* 0x0ffffffe06027810 */ /* 0x002fc40007ffe0ff */
[----:B------:R-:W-:-:S04]  /*0350*/  IABS R6, R9 ;  /* 0x0000000900067213 */ /* 0x000fc80000000000 */
[----:B------:R1:W2:Y:S02]  /*0360*/  F2I.FTZ.U32.TRUNC.NTZ R3, R2 ;  /* 0x0000000200037305 */ /* 0x0002a4000021f000 */
[----:B-1----:R-:W-:Y:S02]  /*0370*/  MOV R2, RZ ;  /* 0x000000ff00027202 */ /* 0x002fe40000000f00 */
[----:B--2---:R-:W-:-:S05]  /*0380*/  IADD3 R8, RZ, -R3, RZ ;  /* 0x80000003ff087210 */ /* 0x004fca0007ffe0ff */
[----:B------:R-:W-:Y:S01]  /*0390*/  IMAD R7, R8, R11, RZ ;  /* 0x0000000b08077224 */ /* 0x000fe200078e02ff */
[----:B------:R-:W-:-:S03]  /*03a0*/  IABS R8, R5 ;  /* 0x0000000500087213 */ /* 0x000fc60000000000 */
[----:B------:R-:W-:Y:S01]  /*03b0*/  IMAD.HI.U32 R3, R3, R7, R2 ;  /* 0x0000000703037227 */ /* 0x000fe200078e0002 */
[----:B------:R-:W-:Y:S01]  /*03c0*/  IADD3 R13, RZ, -R8, RZ ;  /* 0x80000008ff0d7210 */ /* 0x000fe20007ffe0ff */
[----:B------:R-:W1:Y:S01]  /*03d0*/  I2F.RP R7, R16 ;  /* 0x0000001000077306 */ /* 0x000e620000209400 */
[----:B------:R-:W-:Y:S02]  /*03e0*/  IABS R8, R4 ;  /* 0x0000000400087213 */ /* 0x000fe40000000000 */
[----:B------:R-:W-:Y:S01]  /*03f0*/  LOP3.LUT R4, R4, R5, RZ, 0x3c, !PT ;  /* 0x0000000504047212 */ /* 0x000fe200078e3cff */
[----:B------:R-:W-:-:S03]  /*0400*/  IMAD.HI.U32 R2, R3, R6, RZ ;  /* 0x0000000603027227 */ /* 0x000fc600078e00ff */
[----:B------:R-:W-:Y:S01]  /*0410*/  ISETP.GE.AND P3, PT, R4, RZ, PT ;  /* 0x000000ff0400720c */ /* 0x000fe20003f66270 */
[----:B------:R-:W-:Y:S02]  /*0420*/  IMAD R2, R2, R13, R6 ;  /* 0x0000000d02027224 */ /* 0x000fe400078e0206 */
[----:B------:R-:W-:-:S03]  /*0430*/  IMAD.HI.U32 R6, R3, R8, RZ ;  /* 0x0000000803067227 */ /* 0x000fc600078e00ff */
[C---:B------:R-:W-:Y:S01]  /*0440*/  ISETP.GT.U32.AND P0, PT, R11.reuse, R2, PT ;  /* 0x000000020b00720c */ /* 0x040fe20003f04070 */
[----:B------:R-:W-:Y:S01]  /*0450*/  IMAD R8, R6, R13, R8 ;  /* 0x0000000d06087224 */ /* 0x000fe200078e0208 */
[----:B-1----:R-:W1:Y:S04]  /*0460*/  MUFU.RCP R7, R7 ;  /* 0x0000000700077308 */ /* 0x002e680000001000 */
[----:B------:R-:W-:-:S07]  /*0470*/  ISETP.GT.U32.AND P2, PT, R11, R8, PT ;  /* 0x000000080b00720c */ /* 0x000fce0003f44070 */
[----:B------:R-:W-:-:S04]  /*0480*/  @!P0 IADD3 R2, R2, -R11, RZ ;  /* 0x8000000b02028210 */ /* 0x000fc80007ffe0ff */
[----:B------:R-:W-:Y:S02]  /*0490*/  ISETP.GT.U32.AND P0, PT, R11, R2, PT ;  /* 0x000000020b00720c */ /* 0x000fe40003f04070 */
[----:B-1----:R-:W-:Y:S02]  /*04a0*/  IADD3 R10, R7, 0xffffffe, RZ ;  /* 0x0ffffffe070a7810 */ /* 0x002fe40007ffe0ff */
[----:B------:R-:W-:Y:S02]  /*04b0*/  LOP3.LUT R7, RZ, R5, RZ, 0x33, !PT ;  /* 0x00000005ff077212 */ /* 0x000fe400078e33ff */
[----:B------:R-:W1:Y:S01]  /*04c0*/  F2I.FTZ.U32.TRUNC.NTZ R3, R10 ;  /* 0x0000000a00037305 */ /* 0x000e62000021f000 */
[----:B------:R-:W-:Y:S02]  /*04d0*/  @!P2 IADD3 R8, R8, -R11, RZ ;  /* 0x8000000b0808a210 */ /* 0x000fe40007ffe0ff */
[----:B------:R-:W-:-:S04]  /*04e0*/  @!P2 IADD3 R6, R6, 0x1, RZ ;  /* 0x000000010606a810 */ /* 0x000fc80007ffe0ff */
[-C--:B------:R-:W-:Y:S02]  /*04f0*/  @!P0 IADD3 R2, R2, -R11.reuse, RZ ;  /* 0x8000000b02028210 */ /* 0x080fe40007ffe0ff */
[----:B------:R-:W-:Y:S02]  /*0500*/  ISETP.NE.AND P0, PT, R5, RZ, PT ;  /* 0x000000ff0500720c */ /* 0x000fe40003f05270 */
[----:B------:R-:W-:Y:S02]  /*0510*/  @!P1 IADD3 R2, -R2, RZ, RZ ;  /* 0x000000ff02029210 */ /* 0x000fe40007ffe1ff */
[----:B------:R-:W-:Y:S02]  /*0520*/  ISETP.GE.U32.AND P1, PT, R8, R11, PT ;  /* 0x0000000b0800720c */ /* 0x000fe40003f26070 */
[----:B------:R-:W-:Y:S02]  /*0530*/  SEL R9, R7, R2, !P0 ;  /* 0x0000000207097207 */ /* 0x000fe40004000000 */
[----:B-1----:R-:W-:-:S02]  /*0540*/  IADD3 R12, RZ, -R3, RZ ;  /* 0x80000003ff0c7210 */ /* 0x002fc40007ffe0ff */
[----:B------:R-:W-:Y:S02]  /*0550*/  SHF.R.U32.HI R2, RZ, 0x4, R40 ;  /* 0x00000004ff027819 */ /* 0x000fe40000011628 */
[----:B------:R-:W-:Y:S02]  /*0560*/  IADD3 R0, R0, R9, RZ ;  /* 0x0000000900007210 */ /* 0x000fe40007ffe0ff */
[----:B------:R-:W-:Y:S02]  /*0570*/  MOV R9, R12 ;  /* 0x0000000c00097202 */ /* 0x000fe40000000f00 */
[----:B------:R-:W-:Y:S02]  /*0580*/  SGXT.U32 R10, R2, 0x3 ;  /* 0x00000003020a781a */ /* 0x000fe40000000000 */
[----:B------:R-:W-:Y:S01]  /*0590*/  SHF.L.U32 R0, R0, 0x6, RZ ;  /* 0x0000000600007819 */ /* 0x000fe200000006ff */
[----:B------:R-:W-:Y:S01]  /*05a0*/  IMAD R9, R9, R16, RZ ;  /* 0x0000001009097224 */ /* 0x000fe200078e02ff */
[----:B------:R-:W-:-:S02]  /*05b0*/  MOV R2, RZ ;  /* 0x000000ff00027202 */ /* 0x000fc40000000f00 */
[----:B------:R-:W-:Y:S02]  /*05c0*/  LOP3.LUT R14, R0, R10, RZ, 0xfc, !PT ;  /* 0x0000000a000e7212 */ /* 0x000fe400078efcff */
[----:B------:R-:W-:Y:S01]  /*05d0*/  @P1 IADD3 R6, R6, 0x1, RZ ;  /* 0x0000000106061810 */ /* 0x000fe20007ffe0ff */
[----:B------:R-:W-:Y:S01]  /*05e0*/  IMAD.HI.U32 R2, R3, R9, R2 ;  /* 0x0000000903027227 */ /* 0x000fe200078e0002 */
[----:B------:R-:W-:Y:S02]  /*05f0*/  IABS R5, R14 ;  /* 0x0000000e00057213 */ /* 0x000fe40000000000 */
[----:B------:R-:W-:Y:S02]  /*0600*/  LOP3.LUT R15, R0, 0x8, R10, 0xfe, !PT ;  /* 0x00000008000f7812 */ /* 0x000fe400078efe0a */
[----:B------:R-:W-:Y:S01]  /*0610*/  @!P3 IADD3 R6, -R6, RZ, RZ ;  /* 0x000000ff0606b210 */ /* 0x000fe20007ffe1ff */
[----:B------:R-:W-:Y:S01]  /*0620*/  IMAD.HI.U32 R3, R2, R5, RZ ;  /* 0x0000000502037227 */ /* 0x000fe200078e00ff */
[----:B------:R-:W-:-:S02]  /*0630*/  IABS R9, R15 ;  /* 0x0000000f00097213 */ /* 0x000fc40000000000 */
[--C-:B------:R-:W-:Y:S02]  /*0640*/  LOP3.LUT R17, R0, 0x10, R10.reuse, 0xfe, !PT ;  /* 0x0000001000117812 */ /* 0x100fe400078efe0a */
[----:B------:R-:W-:Y:S01]  /*0650*/  IADD3 R3, -R3, RZ, RZ ;  /* 0x000000ff03037210 */ /* 0x000fe20007ffe1ff */
[----:B------:R-:W-:Y:S01]  /*0660*/  IMAD.HI.U32 R4, R2, R9, RZ ;  /* 0x0000000902047227 */ /* 0x000fe200078e00ff */
[----:B------:R-:W-:Y:S02]  /*0670*/  LOP3.LUT R18, R0, 0x18, R10, 0xfe, !PT ;  /* 0x0000001800127812 */ /* 0x000fe400078efe0a */
[----:B------:R-:W-:Y:S01]  /*0680*/  IABS R11, R17 ;  /* 0x00000011000b7213 */ /* 0x000fe20000000000 */
[----:B------:R-:W-:Y:S01]  /*0690*/  IMAD R3, R16, R3, R5 ;  /* 0x0000000310037224 */ /* 0x000fe200078e0205 */
[----:B------:R-:W-:Y:S02]  /*06a0*/  IABS R13, R18 ;  /* 0x00000012000d7213 */ /* 0x000fe40000000000 */
[----:B------:R-:W-:Y:S01]  /*06b0*/  IADD3 R8, -R4, RZ, RZ ;  /* 0x000000ff04087210 */ /* 0x000fe20007ffe1ff */
[----:B------:R-:W-:Y:S01]  /*06c0*/  IMAD.HI.U32 R5, R2, R11, RZ ;  /* 0x0000000b02057227 */ /* 0x000fe200078e00ff */
[----:B------:R-:W-:-:S02]  /*06d0*/  ISETP.GT.U32.AND P3, PT, R16, R3, PT ;  /* 0x000000031000720c */ /* 0x000fc40003f64070 */
[----:B------:R-:W-:Y:S01]  /*06e0*/  ISETP.GE.AND P5, PT, R14, RZ, PT ;  /* 0x000000ff0e00720c */ /* 0x000fe20003fa6270 */
[----:B------:R-:W-:Y:S01]  /*06f0*/  IMAD.HI.U32 R4, R2, R13, RZ ;  /* 0x0000000d02047227 */ /* 0x000fe200078e00ff */
[----:B------:R-:W-:Y:S02]  /*0700*/  LOP3.LUT R14, R0, 0x20, R10, 0xfe, !PT ;  /* 0x00000020000e7812 */ /* 0x000fe400078efe0a */
[----:B------:R-:W-:Y:S02]  /*0710*/  SEL R12, R7, R6, !P0 ;  /* 0x00000006070c7207 */ /* 0x000fe40004000000 */
[----:B------:R-:W-:Y:S01]  /*0720*/  IADD3 R6, -R5, RZ, RZ ;  /* 0x000000ff05067210 */ /* 0x000fe20007ffe1ff */
[----:B------:R-:W-:Y:S01]  /*0730*/  IMAD R5, R16, R8, R9 ;  /* 0x0000000810057224 */ /* 0x000fe200078e0209 */
[----:B------:R-:W-:Y:S02]  /*0740*/  IADD3 R4, -R4, RZ, RZ ;  /* 0x000000ff04047210 */ /* 0x000fe40007ffe1ff */
[----:B------:R-:W-:Y:S01]  /*0750*/  IABS R9, R14 ;  /* 0x0000000e00097213 */ /* 0x000fe20000000000 */
[C---:B------:R-:W-:Y:S01]  /*0760*/  IMAD R6, R16.reuse, R6, R11 ;  /* 0x0000000610067224 */ /* 0x040fe200078e020b */
[----:B------:R-:W-:Y:S01]  /*0770*/  @!P3 IADD3 R3, R3, -R16, RZ ;  /* 0x800000100303b210 */ /* 0x000fe20007ffe0ff */
[C---:B------:R-:W-:Y:S01]  /*0780*/  IMAD R7, R16.reuse, R4, R13 ;  /* 0x0000000410077224 */ /* 0x040fe200078e020d */
[----:B------:R-:W-:Y:S01]  /*0790*/  ISETP.GT.U32.AND P1, PT, R16, R5, PT ;  /* 0x000000051000720c */ /* 0x000fe20003f24070 */
[----:B------:R-:W-:Y:S01]  /*07a0*/  IMAD.HI.U32 R4, R2, R9, RZ ;  /* 0x0000000902047227 */ /* 0x000fe200078e00ff */
[----:B------:R-:W-:-:S02]  /*07b0*/  ISETP.GT.U32.AND P6, PT, R16, R3, PT ;  /* 0x000000031000720c */ /* 0x000fc40003fc4070 */
[----:B------:R-:W-:Y:S02]  /*07c0*/  ISETP.GT.U32.AND P4, PT, R16, R7, PT ;  /* 0x000000071000720c */ /* 0x000fe40003f84070 */
[----:B------:R-:W-:Y:S02]  /*07d0*/  IADD3 R4, -R4, RZ, RZ ;  /* 0x000000ff04047210 */ /* 0x000fe40007ffe1ff */
[----:B------:R-:W-:Y:S02]  /*07e0*/  LOP3.LUT R13, R0, 0x28, R10, 0xfe, !PT ;  /* 0x00000028000d7812 */ /* 0x000fe400078efe0a */
[----:B------:R-:W-:Y:S01]  /*07f0*/  SHF.L.U32 R141, R12, 0x7, RZ ;  /* 0x000000070c8d7819 */ /* 0x000fe200000006ff */
[----:B------:R-:W-:Y:S01]  /*0800*/  IMAD R8, R16, R4, R9 ;  /* 0x0000000410087224 */ /* 0x000fe200078e0209 */
[----:B------:R-:W-:Y:S02]  /*0810*/  SHF.R.S32.HI R12, RZ, 0x18, R12 ;  /* 0x00000018ff0c7819 */ /* 0x000fe4000001140c */
[----:B------:R-:W-:-:S02]  /*0820*/  IABS R11, R13 ;  /* 0x0000000d000b7213 */ /* 0x000fc40000000000 */
[----:B------:R-:W-:Y:S02]  /*0830*/  @!P6 IADD3 R3, R3, -R16, RZ ;  /* 0x800000100303e210 */ /* 0x000fe40007ffe0ff */
[----:B------:R-:W-:Y:S02]  /*0840*/  SGXT R12, R12, 0x1 ;  /* 0x000000010c0c781a */ /* 0x000fe40000000200 */
[----:B------:R-:W-:Y:S01]  /*0850*/  MOV R4, R3 ;  /* 0x0000000300047202 */ /* 0x000fe20000000f00 */
[----:B------:R-:W-:Y:S01]  /*0860*/  IMAD.HI.U32 R3, R2, R11, RZ ;  /* 0x0000000b02037227 */ /* 0x000fe200078e00ff */
[----:B------:R-:W-:Y:S02]  /*0870*/  LOP3.LUT R20, R141, R10, RZ, 0xfc, !PT ;  /* 0x0000000a8d147212 */ /* 0x000fe400078efcff */
[----:B------:R-:W-:Y:S02]  /*0880*/  @!P1 IADD3 R5, R5, -R16, RZ ;  /* 0x8000001005059210 */ /* 0x000fe40007ffe0ff */
[----:B------:R-:W-:-:S02]  /*0890*/  @!P5 IADD3 R4, -R4, RZ, RZ ;  /* 0x000000ff0404d210 */ /* 0x000fc40007ffe1ff */
[----:B------:R-:W-:Y:S02]  /*08a0*/  LEA.HI R9, R12, R20, RZ, 0x8 ;  /* 0x000000140c097211 */ /* 0x000fe400078f40ff */
[C---:B------:R-:W-:Y:S02]  /*08b0*/  ISETP.GT.U32.AND P5, PT, R16.reuse, R8, PT ;  /* 0x000000081000720c */ /* 0x040fe40003fa4070 */
[----:B------:R-:W-:Y:S02]  /*08c0*/  @!P4 IADD3 R7, R7, -R16, RZ ;  /* 0x800000100707c210 */ /* 0x000fe40007ffe0ff */
[----:B------:R-:W-:Y:S02]  /*08d0*/  ISETP.GT.U32.AND P6, PT, R16, R5, PT ;  /* 0x000000051000720c */ /* 0x000fe40003fc4070 */
[----:B------:R-:W-:Y:S02]  /*08e0*/  LOP3.LUT R9, R9, 0x7fff00, RZ, 0xc0, !PT ;  /* 0x007fff0009097812 */ /* 0x000fe400078ec0ff */
[----:B------:R-:W-:-:S02]  /*08f0*/  IADD3 R3, -R3, RZ, RZ ;  /* 0x000000ff03037210 */ /* 0x000fc40007ffe1ff */
[----:B------:R-:W-:Y:S02]  /*0900*/  ISETP.GT.U32.AND P4, PT, R16, R7, PT ;  /* 0x000000071000720c */ /* 0x000fe40003f84070 */
[----:B------:R-:W-:Y:S02]  /*0910*/  ISETP.GE.AND P2, PT, R15, RZ, PT ;  /* 0x000000ff0f00720c */ /* 0x000fe40003f46270 */
[----:B------:R-:W-:Y:S01]  /*0920*/  IADD3 R20, R20, -R9, RZ ;  /* 0x8000000914147210 */ /* 0x000fe20007ffe0ff */
[----:B------:R-:W-:Y:S01]  /*0930*/  IMAD R9, R16, R3, R11 ;  /* 0x0000000310097224 */ /* 0x000fe200078e020b */
[--C-:B------:R-:W-:Y:S02]  /*0940*/  LOP3.LUT R3, R0, 0x30, R10.reuse, 0xfe, !PT ;  /* 0x0000003000037812 */ /* 0x100fe400078efe0a */
[----:B------:R-:W-:Y:S02]  /*0950*/  LOP3.LUT R22, R141, 0x8, R10, 0xfe, !PT ;  /* 0x000000088d167812 */ /* 0x000fe400078efe0a */
[----:B------:R-:W-:-:S02]  /*0960*/  @!P5 IADD3 R8, R8, -R16, RZ ;  /* 0x800000100808d210 */ /* 0x000fc40007ffe0ff */
[----:B------:R-:W-:Y:S02]  /*0970*/  ISETP.GE.AND P5, PT, R3, RZ, PT ;  /* 0x000000ff0300720c */ /* 0x000fe40003fa6270 */
[----:B------:R-:W-:Y:S02]  /*0980*/  IABS R15, R3 ;  /* 0x00000003000f7213 */ /* 0x000fe40000000000 */
[----:B------:R-:W-:Y:S02]  /*0990*/  LEA.HI R3, R12, R22, RZ, 0x8 ;  /* 0x000000160c037211 */ /* 0x000fe400078f40ff */
[-C--:B------:R-:W-:Y:S02]  /*09a0*/  @!P6 IADD3 R5, R5, -R16.reuse, RZ ;  /* 0x800000100505e210 */ /* 0x080fe40007ffe0ff */
[----:B------:R-:W-:Y:S02]  /*09b0*/  @!P4 IADD3 R7, R7, -R16, RZ ;  /* 0x800000100707c210 */ /* 0x000fe40007ffe0ff */
[----:B------:R-:W-:Y:S01]  /*09c0*/  LOP3.LUT R11, R3, 0x7fff00, RZ, 0xc0, !PT ;  /* 0x007fff00030b7812 */ /* 0x000fe200078ec0ff */
[----:B------:R-:W-:Y:S01]  /*09d0*/  IMAD.HI.U32 R3, R2, R15, RZ ;  /* 0x0000000f02037227 */ /* 0x000fe200078e00ff */
[----:B------:R-:W-:-:S02]  /*09e0*/  ISETP.GT.U32.AND P4, PT, R16, R9, PT ;  /* 0x000000091000720c */ /* 0x000fc40003f84070 */
[----:B------:R-:W-:Y:S02]  /*09f0*/  @!P2 IADD3 R5, -R5, RZ, RZ ;  /* 0x000000ff0505a210 */ /* 0x000fe40007ffe1ff */
[----:B------:R-:W-:Y:S02]  /*0a00*/  ISETP.GT.U32.AND P2, PT, R16, R8, PT ;  /* 0x000000081000720c */ /* 0x000fe40003f44070 */
[----:B------:R-:W-:Y:S02]  /*0a10*/  ISETP.GE.AND P0, PT, R17, RZ, PT ;  /* 0x000000ff1100720c */ /* 0x000fe40003f06270 */
[----:B------:R-:W-:Y:S02]  /*0a20*/  IADD3 R17, -R3, RZ, RZ ;  /* 0x000000ff03117210 */ /* 0x000fe40007ffe1ff */
[----:B------:R-:W-:Y:S02]  /*0a30*/  IADD3 R22, R22, -R11, RZ ;  /* 0x8000000b16167210 */ /* 0x000fe40007ffe0ff */
[----:B------:R-:W-:Y:S01]  /*0a40*/  ISETP.GE.AND P1, PT, R18, RZ, PT ;  /* 0x000000ff1200720c */ /* 0x000fe20003f26270 */
[C---:B------:R-:W-:Y:S01]  /*0a50*/  IMAD R11, R16.reuse, R17, R15 ;  /* 0x00000011100b7224 */ /* 0x040fe200078e020f */
[----:B------:R-:W-:-:S02]  /*0a60*/  ISETP.GT.U32.AND P3, PT, R16, R6, PT ;  /* 0x000000061000720c */ /* 0x000fc40003f64070 */
[----:B------:R-:W-:Y:S02]  /*0a70*/  SHF.R.U32.HI R18, RZ, 0x5, R40 ;  /* 0x00000005ff127819 */ /* 0x000fe40000011628 */
[-C--:B------:R-:W-:Y:S02]  /*0a80*/  @!P4 IADD3 R9, R9, -R16.reuse, RZ ;  /* 0x800000100909c210 */ /* 0x080fe40007ffe0ff */
[----:B------:R-:W-:Y:S02]  /*0a90*/  @!P2 IADD3 R8, R8, -R16, RZ ;  /* 0x800000100808a210 */ /* 0x000fe40007ffe0ff */
[C---:B------:R-:W-:Y:S02]  /*0aa0*/  ISETP.GT.U32.AND P2, PT, R16.reuse, R11, PT ;  /* 0x0000000b1000720c */ /* 0x040fe40003f44070 */
[----:B------:R-:W-:Y:S02]  /*0ab0*/  ISETP.GT.U32.AND P4, PT, R16, R9, PT ;  /* 0x000000091000720c */ /* 0x000fe40003f84070 */
[----:B------:R-:W-:-:S02]  /*0ac0*/  SGXT.U32 R3, R18, 0x2 ;  /* 0x000000021203781a */ /* 0x000fc40000000000 */
[----:B------:R-:W-:Y:S02]  /*0ad0*/  @!P3 IADD3 R6, R6, -R16, RZ ;  /* 0x800000100606b210 */ /* 0x000fe40007ffe0ff */
[C---:B------:R-:W-:Y:S02]  /*0ae0*/  LOP3.LUT R142, R0.reuse, R3, RZ, 0xfc, !PT ;  /* 0x00000003008e7212 */ /* 0x040fe400078efcff */
[--C-:B------:R-:W-:Y:S02]  /*0af0*/  LOP3.LUT R0, R0, 0x38, R10.reuse, 0xfe, !PT ;  /* 0x0000003800007812 */ /* 0x100fe400078efe0a */
[----:B------:R-:W-:Y:S02]  /*0b00*/  LOP3.LUT R17, R141, 0x20, R10, 0xfe, !PT ;  /* 0x000000208d117812 */ /* 0x000fe400078efe0a */
[----:B------:R-:W-:Y:S02]  /*0b10*/  IABS R15, R0 ;  /* 0x00000000000f7213 */ /* 0x000fe40000000000 */
[----:B------:R-:W-:-:S02]  /*0b20*/  @!P2 IADD3 R11, R11, -R16, RZ ;  /* 0x800000100b0ba210 */ /* 0x000fc40007ffe0ff */
[----:B------:R-:W-:Y:S01]  /*0b30*/  ISETP.GT.U32.AND P3, PT, R16, R6, PT ;  /* 0x000000061000720c */ /* 0x000fe20003f64070 */
[----:B------:R-:W-:Y:S01]  /*0b40*/  IMAD.HI.U32 R2, R2, R15, RZ ;  /* 0x0000000f02027227 */ /* 0x000fe200078e00ff */
[----:B------:R-:W-:Y:S02]  /*0b50*/  @!P4 IADD3 R9, R9, -R16, RZ ;  /* 0x800000100909c210 */ /* 0x000fe40007ffe0ff */
[----:B------:R-:W-:Y:S02]  /*0b60*/  ISETP.GE.AND P4, PT, R0, RZ, PT ;  /* 0x000000ff0000720c */ /* 0x000fe40003f86270 */
[----:B------:R-:W-:Y:S02]  /*0b70*/  LEA.HI R0, R12, R17, RZ, 0x8 ;  /* 0x000000110c007211 */ /* 0x000fe400078f40ff */
[----:B------:R-:W-:Y:S02]  /*0b80*/  ISETP.GT.U32.AND P2, PT, R16, R11, PT ;  /* 0x0000000b1000720c */ /* 0x000fe40003f44070 */
[----:B------:R-:W-:-:S02]  /*0b90*/  LOP3.LUT R19, R141, 0x18, R10, 0xfe, !PT ;  /* 0x000000188d137812 */ /* 0x000fc400078efe0a */
[----:B------:R-:W-:Y:S02]  /*0ba0*/  LOP3.LUT R0, R0, 0x7fff00, RZ, 0xc0, !PT ;  /* 0x007fff0000007812 */ /* 0x000fe400078ec0ff */
[----:B------:R-:W-:Y:S02]  /*0bb0*/  IADD3 R2, -R2, RZ, RZ ;  /* 0x000000ff02027210 */ /* 0x000fe40007ffe1ff */
[----:B------:R-:W-:Y:S02]  /*0bc0*/  ISETP.GE.AND P6, PT, R14, RZ, PT ;  /* 0x000000ff0e00720c */ /* 0x000fe40003fc6270 */
[----:B------:R-:W-:Y:S02]  /*0bd0*/  LEA.HI R14, R12, R19, RZ, 0x8 ;  /* 0x000000130c0e7211 */ /* 0x000fe400078f40ff */
[----:B------:R-:W-:Y:S01]  /*0be0*/  IADD3 R28, R17, -R0, RZ ;  /* 0x80000000111c7210 */ /* 0x000fe20007ffe0ff */
[----:B------:R-:W-:Y:S01]  /*0bf0*/  IMAD R0, R16, R2, R15 ;  /* 0x0000000210007224 */ /* 0x000fe200078e020f */
[----:B------:R-:W-:-:S02]  /*0c00*/  LOP3.LUT R24, R141, 0x10, R10, 0xfe, !PT ;  /* 0x000000108d187812 */ /* 0x000fc400078efe0a */
[----:B------:R-:W-:Y:S02]  /*0c10*/  LOP3.LUT R14, R14, 0x7fff00, RZ, 0xc0, !PT ;  /* 0x007fff000e0e7812 */ /* 0x000fe400078ec0ff */
[----:B------:R-:W-:Y:S02]  /*0c20*/  @!P3 IADD3 R6, R6, -R16, RZ ;  /* 0x800000100606b210 */ /* 0x000fe40007ffe0ff */
[----:B------:R-:W-:Y:S02]  /*0c30*/  ISETP.GE.AND P3, PT, R13, RZ, PT ;  /* 0x000000ff0d00720c */ /* 0x000fe40003f66270 */
[----:B------:R-:W-:Y:S02]  /*0c40*/  LEA.HI R13, R12, R24, RZ, 0x8 ;  /* 0x000000180c0d7211 */ /* 0x000fe400078f40ff */
[----:B------:R-:W-:Y:S02]  /*0c50*/  @!P2 IADD3 R11, R11, -R16, RZ ;  /* 0x800000100b0ba210 */ /* 0x000fe40007ffe0ff */
[----:B------:R-:W-:-:S02]  /*0c60*/  IADD3 R26, R19, -R14, RZ ;  /* 0x8000000e131a7210 */ /* 0x000fc40007ffe0ff */
[----:B------:R-:W-:Y:S02]  /*0c70*/  ISETP.GT.U32.AND P2, PT, R16, R0, PT ;  /* 0x000000001000720c */ /* 0x000fe40003f44070 */
[C-C-:B------:R-:W-:Y:S02]  /*0c80*/  LOP3.LUT R19, R141.reuse, 0x38, R10.reuse, 0xfe, !PT ;  /* 0x000000388d137812 */ /* 0x140fe400078efe0a */
[--C-:B------:R-:W-:Y:S02]  /*0c90*/  LOP3.LUT R30, R141, 0x28, R10.reuse, 0xfe, !PT ;  /* 0x000000288d1e7812 */ /* 0x100fe400078efe0a */
[----:B------:R-:W-:Y:S02]  /*0ca0*/  LOP3.LUT R13, R13, 0x7fff00, RZ, 0xc0, !PT ;  /* 0x007fff000d0d7812 */ /* 0x000fe400078ec0ff */
[----:B------:R-:W-:Y:S02]  /*0cb0*/  LOP3.LUT R32, R141, 0x30, R10, 0xfe, !PT ;  /* 0x000000308d207812 */ /* 0x000fe400078efe0a */
[----:B------:R-:W-:-:S02]  /*0cc0*/  LEA.HI R14, R12, R19, RZ, 0x8 ;  /* 0x000000130c0e7211 */ /* 0x000fc400078f40ff */
[----:B------:R-:W-:Y:S02]  /*0cd0*/  LEA.HI R3, R12, R30, RZ, 0x8 ;  /* 0x0000001e0c037211 */ /* 0x000fe400078f40ff */
[----:B------:R-:W-:Y:S02]  /*0ce0*/  IADD3 R24, R24, -R13, RZ ;  /* 0x8000000d18187210 */ /* 0x000fe40007ffe0ff */
[----:B------:R-:W-:Y:S02]  /*0cf0*/  LEA.HI R13, R12, R32, RZ, 0x8 ;  /* 0x000000200c0d7211 */ /* 0x000fe400078f40ff */
[----:B------:R-:W-:Y:S02]  /*0d00*/  LOP3.LUT R14, R14, 0x7fff00, RZ, 0xc0, !PT ;  /* 0x007fff000e0e7812 */ /* 0x000fe400078ec0ff */
[----:B------:R-:W-:Y:S02]  /*0d10*/  LOP3.LUT R15, R141, 0x40, R10, 0xfe, !PT ;  /* 0x000000408d0f7812 */ /* 0x000fe400078efe0a */
[----:B------:R-:W-:-:S02]  /*0d20*/  LOP3.LUT R3, R3, 0x7fff00, RZ, 0xc0, !PT ;  /* 0x007fff0003037812 */ /* 0x000fc400078ec0ff */
[C-C-:B------:R-:W-:Y:S02]  /*0d30*/  LOP3.LUT R17, R141.reuse, 0x58, R10.reuse, 0xfe, !PT ;  /* 0x000000588d117812 */ /* 0x140fe400078efe0a */
[--C-:B------:R-:W-:Y:S02]  /*0d40*/  LOP3.LUT R38, R141, 0x48, R10.reuse, 0xfe, !PT ;  /* 0x000000488d267812 */ /* 0x100fe400078efe0a */
[----:B------:R-:W-:Y:S02]  /*0d50*/  LOP3.LUT R13, R13, 0x7fff00, RZ, 0xc0, !PT ;  /* 0x007fff000d0d7812 */ /* 0x000fe400078ec0ff */
[----:B------:R-:W-:Y:S02]  /*0d60*/  IADD3 R34, R19, -R14, RZ ;  /* 0x8000000e13227210 */ /* 0x000fe40007ffe0ff */
[----:B------:R-:W-:Y:S02]  /*0d70*/  LOP3.LUT R42, R141, 0x50, R10, 0xfe, !PT ;  /* 0x000000508d2a7812 */ /* 0x000fe400078efe0a */
[----:B------:R-:W-:-:S02]  /*0d80*/  LEA.HI R2, R12, R15, RZ, 0x8 ;  /* 0x0000000f0c027211 */ /* 0x000fc400078f40ff */
[----:B------:R-:W-:Y:S02]  /*0d90*/  @!P2 IADD3 R0, R0, -R16, RZ ;  /* 0x800000100000a210 */ /* 0x000fe40007ffe0ff */
[----:B------:R-:W-:Y:S02]  /*0da0*/  IADD3 R30, R30, -R3, RZ ;  /* 0x800000031e1e7210 */ /* 0x000fe40007ffe0ff */
[C---:B------:R-:W-:Y:S02]  /*0db0*/  LEA.HI R14, R12.reuse, R17, RZ, 0x8 ;  /* 0x000000110c0e7211 */ /* 0x040fe400078f40ff */
[----:B------:R-:W-:Y:S02]  /*0dc0*/  LEA.HI R3, R12, R38, RZ, 0x8 ;  /* 0x000000260c037211 */ /* 0x000fe400078f40ff */
[----:B------:R-:W-:Y:S02]  /*0dd0*/  IADD3 R32, R32, -R13, RZ ;  /* 0x8000000d20207210 */ /* 0x000fe40007ffe0ff */
[----:B------:R-:W-:-:S02]  /*0de0*/  LEA.HI R13, R12, R42, RZ, 0x8 ;  /* 0x0000002a0c0d7211 */ /* 0x000fc400078f40ff */
[----:B------:R-:W-:Y:S02]  /*0df0*/  LOP3.LUT R2, R2, 0x7fff00, RZ, 0xc0, !PT ;  /* 0x007fff0002027812 */ /* 0x000fe400078ec0ff */
[----:B------:R-:W-:Y:S02]  /*0e00*/  ISETP.GT.U32.AND P2, PT, R16, R0, PT ;  /* 0x000000001000720c */ /* 0x000fe40003f44070 */
[----:B------:R-:W-:Y:S02]  /*0e10*/  LOP3.LUT R14, R14, 0x7fff00, RZ, 0xc0, !PT ;  /* 0x007fff000e0e7812 */ /* 0x000fe400078ec0ff */
[----:B------:R-:W-:Y:S02]  /*0e20*/  LOP3.LUT R3, R3, 0x7fff00, RZ, 0xc0, !PT ;  /* 0x007fff0003037812 */ /* 0x000fe400078ec0ff */
[----:B------:R-:W-:Y:S02]  /*0e30*/  LOP3.LUT R48, R141, 0x68, R10, 0xfe, !PT ;  /* 0x000000688d307812 */ /* 0x000fe400078efe0a */
[----:B------:R-:W-:-:S02]  /*0e40*/  LOP3.LUT R13, R13, 0x7fff00, RZ, 0xc0, !PT ;  /* 0x007fff000d0d7812 */ /* 0x000fc400078ec0ff */
[----:B------:R-:W-:Y:S02]  /*0e50*/  IADD3 R36, R15, -R2, RZ ;  /* 0x800000020f247210 */ /* 0x000fe40007ffe0ff */
[----:B------:R-:W-:Y:S02]  /*0e60*/  IADD3 R44, R17, -R14, RZ ;  /* 0x8000000e112c7210 */ /* 0x000fe40007ffe0ff */
[C-C-:B------:R-:W-:Y:S02]  /*0e70*/  LOP3.LUT R15, R141.reuse, 0x60, R10.reuse, 0xfe, !PT ;  /* 0x000000608d0f7812 */ /* 0x140fe400078efe0a */
[C-C-:B------:R-:W-:Y:S02]  /*0e80*/  LOP3.LUT R50, R141.reuse, 0x70, R10.reuse, 0xfe, !PT ;  /* 0x000000708d327812 */ /* 0x140fe400078efe0a */
[----:B------:R-:W-:Y:S02]  /*0e90*/  IADD3 R38, R38, -R3, RZ ;  /* 0x8000000326267210 */ /* 0x000fe40007ffe0ff */
[----:B------:R-:W-:-:S02]  /*0ea0*/  LOP3.LUT R17, R141, 0x78, R10, 0xfe, !PT ;  /* 0x000000788d117812 */ /* 0x000fc400078efe0a */
[----:B------:R-:W-:Y:S02]  /*0eb0*/  LEA.HI R3, R12, R48, RZ, 0x8 ;  /* 0x000000300c037211 */ /* 0x000fe400078f40ff */
[----:B------:R-:W-:Y:S02]  /*0ec0*/  IADD3 R42, R42, -R13, RZ ;  /* 0x8000000d2a2a7210 */ /* 0x000fe40007ffe0ff */
[C---:B------:R-:W-:Y:S02]  /*0ed0*/  LEA.HI R2, R12.reuse, R15, RZ, 0x8 ;  /* 0x0000000f0c027211 */ /* 0x040fe400078f40ff */
[C---:B------:R-:W-:Y:S02]  /*0ee0*/  LEA.HI R13, R12.reuse, R50, RZ, 0x8 ;  /* 0x000000320c0d7211 */ /* 0x040fe400078f40ff */
[----:B------:R-:W-:Y:S02]  /*0ef0*/  LEA.HI R12, R12, R17, RZ, 0x8 ;  /* 0x000000110c0c7211 */ /* 0x000fe400078f40ff */
[----:B------:R-:W-:-:S02]  /*0f00*/  LOP3.LUT R3, R3, 0x7fff00, RZ, 0xc0, !PT ;  /* 0x007fff0003037812 */ /* 0x000fc400078ec0ff */
[----:B------:R-:W-:Y:S02]  /*0f10*/  @!P2 IADD3 R0, R0, -R16, RZ ;  /* 0x800000100000a210 */ /* 0x000fe40007ffe0ff */
[----:B------:R-:W-:Y:S02]  /*0f20*/  LOP3.LUT R12, R12, 0x7fff00, RZ, 0xc0, !PT ;  /* 0x007fff000c0c7812 */ /* 0x000fe400078ec0ff */
[----:B------:R-:W-:Y:S02]  /*0f30*/  LOP3.LUT R13, R13, 0x7fff00, RZ, 0xc0, !PT ;  /* 0x007fff000d0d7812 */ /* 0x000fe400078ec0ff */
[----:B------:R-:W-:Y:S02]  /*0f40*/  IADD3 R48, R48, -R3, RZ ;  /* 0x8000000330307210 */ /* 0x000fe40007ffe0ff */
[----:B------:R-:W-:Y:S02]  /*0f50*/  LOP3.LUT R2, R2, 0x7fff00, RZ, 0xc0, !PT ;  /* 0x007fff0002027812 */ /* 0x000fe400078ec0ff */
[----:B------:R-:W-:-:S02]  /*0f60*/  ISETP.NE.AND P2, PT, RZ, c[0x0][0x178], PT ;  /* 0x00005e00ff007a0c */ /* 0x000fc40003f45270 */
[----:B------:R-:W-:Y:S02]  /*0f70*/  LOP3.LUT R3, RZ, c[0x0][0x178], RZ, 0x33, !PT ;  /* 0x00005e00ff037a12 */ /* 0x000fe400078e33ff */
[----:B------:R-:W-:Y:S02]  /*0f80*/  @!P4 IADD3 R0, -R0, RZ, RZ ;  /* 0x000000ff0000c210 */ /* 0x000fe40007ffe1ff */
[----:B------:R-:W-:Y:S02]  /*0f90*/  IADD3 R52, R17, -R12, RZ ;  /* 0x8000000c11347210 */ /* 0x000fe40007ffe0ff */
[----:B------:R-:W-:Y:S02]  /*0fa0*/  @!P0 IADD3 R6, -R6, RZ, RZ ;  /* 0x000000ff06068210 */ /* 0x000fe40007ffe1ff */
[----:B------:R-:W-:Y:S02]  /*0fb0*/  @!P1 IADD3 R7, -R7, RZ, RZ ;  /* 0x000000ff07079210 */ /* 0x000fe40007ffe1ff */
[----:B------:R-:W-:-:S02]  /*0fc0*/  @!P6 IADD3 R8, -R8, RZ, RZ ;  /* 0x000000ff0808e210 */ /* 0x000fc40007ffe1ff */
[----:B------:R-:W-:Y:S02]  /*0fd0*/  @!P3 IADD3 R9, -R9, RZ, RZ ;  /* 0x000000ff0909b210 */ /* 0x000fe40007ffe1ff */
[----:B------:R-:W-:Y:S02]  /*0fe0*/  @!P5 IADD3 R11, -R11, RZ, RZ ;  /* 0x000000ff0b0bd210 */ /* 0x000fe40007ffe1ff */
[----:B------:R-:W-:Y:S02]  /*0ff0*/  IADD3 R50, R50, -R13, RZ ;  /* 0x8000000d32327210 */ /* 0x000fe40007ffe0ff */
[----:B------:R-:W-:Y:S02]  /*1000*/  LOP3.LUT R17, R144, 0x3c, RZ, 0xc0, !PT ;  /* 0x0000003c90117812 */ /* 0x000fe400078ec0ff */
[----:B------:R-:W-:Y:S02]  /*1010*/  LOP3.LUT R12, R10, 0x58, RZ, 0xfc, !PT ;  /* 0x000000580a0c7812 */ /* 0x000fe400078efcff */
[----:B------:R-:W-:-:S02]  /*1020*/  IADD3 R46, R15, -R2, RZ ;  /* 0x800000020f2e7210 */ /* 0x000fc40007ffe0ff */
[C---:B------:R-:W-:Y:S02]  /*1030*/  SEL R62, R3.reuse, R4, !P2 ;  /* 0x00000004033e7207 */ /* 0x040fe40005000000 */
[C---:B------:R-:W-:Y:S02]  /*1040*/  LOP3.LUT R13, R10.reuse, 0x60, RZ, 0xfc, !PT ;  /* 0x000000600a0d7812 */ /* 0x040fe400078efcff */
[C---:B------:R-:W-:Y:S02]  /*1050*/  LOP3.LUT R14, R10.reuse, 0x68, RZ, 0xfc, !PT ;  /* 0x000000680a0e7812 */ /* 0x040fe400078efcff */
[C---:B------:R-:W-:Y:S02]  /*1060*/  SEL R64, R3.reuse, R5, !P2 ;  /* 0x0000000503407207 */ /* 0x040fe40005000000 */
[----:B------:R-:W-:Y:S02]  /*1070*/  SEL R18, R3, R0, !P2 ;  /* 0x0000000003127207 */ /* 0x000fe40005000000 */
[----:B------:R-:W-:-:S02]  /*1080*/  LOP3.LUT R15, R10, 0x70, RZ, 0xfc, !PT ;  /* 0x000000700a0f7812 */ /* 0x000fc400078efcff */
[----:B------:R-:W-:Y:S02]  /*1090*/  LOP3.LUT R16, R10, 0x78, RZ, 0xfc, !PT ;  /* 0x000000780a107812 */ /* 0x000fe400078efcff */
[C---:B------:R-:W-:Y:S02]  /*10a0*/  SEL R66, R3.reuse, R6, !P2 ;  /* 0x0000000603427207 */ /* 0x040fe40005000000 */
[C---:B------:R-:W-:Y:S02]  /*10b0*/  SEL R68, R3.reuse, R7, !P2 ;  /* 0x0000000703447207 */ /* 0x040fe40005000000 */
[C---:B------:R-:W-:Y:S02]  /*10c0*/  SEL R70, R3.reuse, R8, !P2 ;  /* 0x0000000803467207 */ /* 0x040fe40005000000 */
[C---:B------:R-:W-:Y:S02]  /*10d0*/  SEL R72, R3.reuse, R9, !P2 ;  /* 0x0000000903487207 */ /* 0x040fe40005000000 */
[----:B------:R-:W-:-:S02]  /*10e0*/  SEL R74, R3, R11, !P2 ;  /* 0x0000000b034a7207 */ /* 0x000fc40005000000 */
[C---:B------:R-:W-:Y:S02]  /*10f0*/  LOP3.LUT R0, R10.reuse, 0x8, RZ, 0xfc, !PT ;  /* 0x000000080a007812 */ /* 0x040fe400078efcff */
[C---:B------:R-:W-:Y:S02]  /*1100*/  LOP3.LUT R2, R10.reuse, 0x10, RZ, 0xfc, !PT ;  /* 0x000000100a027812 */ /* 0x040fe400078efcff */
[C---:B------:R-:W-:Y:S02]  /*1110*/  LOP3.LUT R3, R10.reuse, 0x18, RZ, 0xfc, !PT ;  /* 0x000000180a037812 */ /* 0x040fe400078efcff */
[C---:B------:R-:W-:Y:S02]  /*1120*/  LOP3.LUT R4, R10.reuse, 0x20, RZ, 0xfc, !PT ;  /* 0x000000200a047812 */ /* 0x040fe400078efcff */
[C---:B------:R-:W-:Y:S02]  /*1130*/  LOP3.LUT R5, R10.reuse, 0x28, RZ, 0xfc, !PT ;  /* 0x000000280a057812 */ /* 0x040fe400078efcff */
[----:B------:R-:W-:-:S02]  /*1140*/  LOP3.LUT R6, R10, 0x30, RZ, 0xfc, !PT ;  /* 0x000000300a067812 */ /* 0x000fc400078efcff */
[C---:B------:R-:W-:Y:S02]  /*1150*/  LOP3.LUT R7, R10.reuse, 0x38, RZ, 0xfc, !PT ;  /* 0x000000380a077812 */ /* 0x040fe400078efcff */
[C---:B------:R-:W-:Y:S02]  /*1160*/  LOP3.LUT R8, R10.reuse, 0x40, RZ, 0xfc, !PT ;  /* 0x000000400a087812 */ /* 0x040fe400078efcff */
[C---:B------:R-:W-:Y:S02]  /*1170*/  LOP3.LUT R9, R10.reuse, 0x48, RZ, 0xfc, !PT ;  /* 0x000000480a097812 */ /* 0x040fe400078efcff */
[C---:B------:R-:W-:Y:S02]  /*1180*/  LOP3.LUT R11, R10.reuse, 0x50, RZ, 0xfc, !PT ;  /* 0x000000500a0b7812 */ /* 0x040fe400078efcff */
[-C--:B------:R-:W-:Y:S02]  /*1190*/  LEA R168, R10, R17.reuse, 0x6 ;  /* 0x000000110aa87211 */ /* 0x080fe400078e30ff */
[----:B------:R-:W-:-:S02]  /*11a0*/  LEA R150, R12, R17, 0x6 ;  /* 0x000000110c967211 */ /* 0x000fc400078e30ff */
[-C--:B------:R-:W-:Y:S02]  /*11b0*/  LEA R13, R13, R17.reuse, 0x6 ;  /* 0x000000110d0d7211 */ /* 0x080fe400078e30ff */
[-C--:B------:R-:W-:Y:S02]  /*11c0*/  LEA R148, R14, R17.reuse, 0x6 ;  /* 0x000000110e947211 */ /* 0x080fe400078e30ff */
[-C--:B------:R-:W-:Y:S02]  /*11d0*/  LEA R12, R62, R17.reuse, 0x9 ;  /* 0x000000113e0c7211 */ /* 0x080fe400078e48ff */
[----:B------:R-:W-:Y:S02]  /*11e0*/  MOV R10, 0x4 ;  /* 0x00000004000a7802 */ /* 0x000fe40000000f00 */
[-C--:B------:R-:W-:Y:S02]  /*11f0*/  LEA R15, R15, R17.reuse, 0x6 ;  /* 0x000000110f0f7211 */ /* 0x080fe400078e30ff */
[----:B------:R-:W-:-:S02]  /*1200*/  LEA R146, R16, R17, 0x6 ;  /* 0x0000001110927211 */ /* 0x000fc400078e30ff */
[-C--:B------:R-:W-:Y:S02]  /*1210*/  LEA R14, R64, R17.reuse, 0x9 ;  /* 0x00000011400e7211 */ /* 0x080fe400078e48ff */
[-C--:B------:R-:W-:Y:S01]  /*1220*/  LEA R0, R0, R17.reuse, 0x6 ;  /* 0x0000001100007211 */ /* 0x080fe200078e30ff */
[----:B------:R-:W-:Y:S01]  /*1230*/  CS2R R64, SRZ ;  /* 0x0000000000407805 */ /* 0x000fe2000001ff00 */
[-C--:B------:R-:W-:Y:S02]  /*1240*/  LEA R16, R66, R17.reuse, 0x9 ;  /* 0x0000001142107211 */ /* 0x080fe400078e48ff */
[-C--:B------:R-:W-:Y:S01]  /*1250*/  LEA R2, R2, R17.reuse, 0x6 ;  /* 0x0000001102027211 */ /* 0x080fe200078e30ff */
[----:B------:R-:W-:Y:S01]  /*1260*/  CS2R R66, SRZ ;  /* 0x0000000000427805 */ /* 0x000fe2000001ff00 */
[-C--:B------:R-:W-:Y:S02]  /*1270*/  LEA R29, R20, R17.reuse, 0x9 ;  /* 0x00000011141d7211 */ /* 0x080fe400078e48ff */
[----:B------:R-:W-:-:S02]  /*1280*/  LEA R19, R68, R17, 0x9 ;  /* 0x0000001144137211 */ /* 0x000fc400078e48ff */
[-C--:B------:R-:W-:Y:S01]  /*1290*/  LEA R3, R3, R17.reuse, 0x6 ;  /* 0x0000001103037211 */ /* 0x080fe200078e30ff */
[----:B------:R-:W-:Y:S01]  /*12a0*/  CS2R R68, SRZ ;  /* 0x0000000000447805 */ /* 0x000fe2000001ff00 */
[-C--:B------:R-:W-:Y:S02]  /*12b0*/  LEA R31, R22, R17.reuse, 0x9 ;  /* 0x00000011161f7211 */ /* 0x080fe400078e48ff */
[-C--:B------:R-:W-:Y:S02]  /*12c0*/  LEA R20, R70, R17.reuse, 0x9 ;  /* 0x0000001146147211 */ /* 0x080fe400078e48ff */
[----:B------:R-:W-:Y:S01]  /*12d0*/  SHF.L.U32 R149, R13, 0x2, RZ ;  /* 0x000000020d957819 */ /* 0x000fe200000006ff */
[-C--:B------:R-:W-:Y:S01]  /*12e0*/  IMAD.WIDE R12, R12, R10.reuse, c[0x0][0x160] ;  /* 0x000058000c0c7625 */ /* 0x080fe200078e020a */
[-C--:B------:R-:W-:Y:S01]  /*12f0*/  LEA R4, R4, R17.reuse, 0x6 ;  /* 0x0000001104047211 */ /* 0x080fe200078e30ff */
[----:B------:R-:W-:Y:S01]  /*1300*/  CS2R R70, SRZ ;  /* 0x0000000000467805 */ /* 0x000fe2000001ff00 */
[-C--:B------:R-:W-:Y:S01]  /*1310*/  LEA R33, R24, R17.reuse, 0x9 ;  /* 0x0000001118217211 */ /* 0x080fe200078e48ff */
[----:B------:R-:W-:Y:S01]  /*1320*/  IMAD.WIDE R20, R20, R10, c[0x0][0x160] ;  /* 0x0000580014147625 */ /* 0x000fe200078e020a */
[----:B------:R-:W-:-:S02]  /*1330*/  LEA R35, R26, R17, 0x9 ;  /* 0x000000111a237211 */ /* 0x000fc400078e48ff */
[-C--:B------:R-:W-:Y:S02]  /*1340*/  LEA R22, R72, R17.reuse, 0x9 ;  /* 0x0000001148167211 */ /* 0x080fe400078e48ff */
[----:B------:R-:W-:Y:S01]  /*1350*/  SHF.L.U32 R168, R168, 0x2, RZ ;  /* 0x00000002a8a87819 */ /* 0x000fe200000006ff */
[----:B------:R-:W-:Y:S01]  /*1360*/  CS2R R72, SRZ ;  /* 0x0000000000487805 */ /* 0x000fe2000001ff00 */
[----:B------:R-:W-:Y:S01]  /*1370*/  SHF.L.U32 R147, R15, 0x2, RZ ;  /* 0x000000020f937819 */ /* 0x000fe200000006ff */
[-C--:B------:R-:W-:Y:S01]  /*1380*/  IMAD.WIDE R14, R14, R10.reuse, c[0x0][0x160] ;  /* 0x000058000e0e7625 */ /* 0x080fe200078e020a */
[-C--:B------:R-:W-:Y:S01]  /*1390*/  LEA R5, R5, R17.reuse, 0x6 ;  /* 0x0000001105057211 */ /* 0x080fe200078e30ff */
[----:B------:R1:W-:Y:S01]  /*13a0*/  LDGSTS.E.BYPASS.128 [R168], [R12.64] ;  /* 0x000000000ca87fae */ /* 0x0003e2000b901c48 */
[-C--:B------:R-:W-:Y:S01]  /*13b0*/  LEA R6, R6, R17.reuse, 0x6 ;  /* 0x0000001106067211 */ /* 0x080fe200078e30ff */
[----:B------:R-:W-:Y:S01]  /*13c0*/  IMAD.WIDE R22, R22, R10, c[0x0][0x160] ;  /* 0x0000580016167625 */ /* 0x000fe200078e020a */
[----:B------:R-:W-:-:S02]  /*13d0*/  LEA R7, R7, R17, 0x6 ;  /* 0x0000001107077211 */ /* 0x000fc400078e30ff */
[-C--:B------:R-:W-:Y:S02]  /*13e0*/  LEA R8, R8, R17.reuse, 0x6 ;  /* 0x0000001108087211 */ /* 0x080fe400078e30ff */
[-C--:B------:R-:W-:Y:S02]  /*13f0*/  LEA R9, R9, R17.reuse, 0x6 ;  /* 0x0000001109097211 */ /* 0x080fe400078e30ff */
[-C--:B------:R-:W-:Y:S02]  /*1400*/  LEA R11, R11, R17.reuse, 0x6 ;  /* 0x000000110b0b7211 */ /* 0x080fe400078e30ff */
[-C--:B------:R-:W-:Y:S01]  /*1410*/  LEA R37, R28, R17.reuse, 0x9 ;  /* 0x000000111c257211 */ /* 0x080fe200078e48ff */
[-C--:B------:R-:W-:Y:S01]  /*1420*/  IMAD.WIDE R28, R29, R10.reuse, c[0x0][0x168] ;  /* 0x00005a001d1c7625 */ /* 0x080fe200078e020a */
[-C--:B------:R-:W-:Y:S02]  /*1430*/  LEA R39, R30, R17.reuse, 0x9 ;  /* 0x000000111e277211 */ /* 0x080fe400078e48ff */
[-C--:B------:R-:W-:Y:S01]  /*1440*/  LEA R43, R32, R17.reuse, 0x9 ;  /* 0x00000011202b7211 */ /* 0x080fe200078e48ff */
[----:B------:R-:W-:Y:S01]  /*1450*/  IMAD.WIDE R30, R31, R10, c[0x0][0x168] ;  /* 0x00005a001f1e7625 */ /* 0x000fe200078e020a */
[----:B------:R-:W-:-:S02]  /*1460*/  LEA R45, R34, R17, 0x9 ;  /* 0x00000011222d7211 */ /* 0x000fc400078e48ff */
[-C--:B------:R-:W-:Y:S01]  /*1470*/  LEA R47, R36, R17.reuse, 0x9 ;  /* 0x00000011242f7211 */ /* 0x080fe200078e48ff */
[-C--:B------:R-:W-:Y:S01]  /*1480*/  IMAD.WIDE R32, R33, R10.reuse, c[0x0][0x168] ;  /* 0x00005a0021207625 */ /* 0x080fe200078e020a */
        /* <DEDUP_REMOVED lines=12> */
[----:B------:R-:W-:Y:S01]  /*1550*/  LEA R26, R18, R17, 0x9 ;  /* 0x00000011121a7211 */ /* 0x000fe200078e48ff */
[----:B------:R-:W-:Y:S01]  /*1560*/  CS2R R74, SRZ ;  /* 0x00000000004a7805 */ /* 0x000fe2000001ff00 */
[----:B------:R-:W-:Y:S01]  /*1570*/  SHF.L.U32 R166, R0, 0x2, RZ ;  /* 0x0000000200a67819 */ /* 0x000fe200000006ff */
[----:B------:R-:W-:Y:S01]  /*1580*/  IMAD.WIDE R16, R16, R10, c[0x0][0x160] ;  /* 0x0000580010107625 */ /* 0x000fe200078e020a */
[----:B------:R-:W-:-:S02]  /*1590*/  SHF.L.U32 R164, R2, 0x2, RZ ;  /* 0x0000000202a47819 */ /* 0x000fc400000006ff */
[----:B------:R-:W-:Y:S01]  /*15a0*/  SHF.L.U32 R162, R3, 0x2, RZ ;  /* 0x0000000203a27819 */ /* 0x000fe200000006ff */
[-C--:B------:R-:W-:Y:S01]  /*15b0*/  IMAD.WIDE R18, R19, R10.reuse, c[0x0][0x160] ;  /* 0x0000580013127625 */ /* 0x080fe200078e020a */
[----:B------:R-:W-:Y:S01]  /*15c0*/  SHF.L.U32 R160, R4, 0x2, RZ ;  /* 0x0000000204a07819 */ /* 0x000fe200000006ff */
[----:B------:R2:W-:Y:S01]  /*15d0*/  LDGSTS.E.BYPASS.128 [R166], [R14.64] ;  /* 0x000000000ea67fae */ /* 0x0005e2000b901c48 */
        /* <DEDUP_REMOVED lines=18> */
[----:B------:R-:W-:Y:S01]  /*1700*/  IADD3 R0, P1, R12, 0x200, RZ ;  /* 0x000002000c007810 */ /* 0x000fe20007f3e0ff */
[----:B------:R1:W-:Y:S01]  /*1710*/  LDGSTS.E.BYPASS.128 [R156], [R24.64] ;  /* 0x00000000189c7fae */ /* 0x0003e2000b901c48 */
[----:B------:R-:W-:Y:S01]  /*1720*/  IADD3 R2, P0, R14, 0x200, RZ ;  /* 0x000002000e027810 */ /* 0x000fe20007f1e0ff */
[-C--:B------:R-:W-:Y:S01]  /*1730*/  IMAD.WIDE R50, R51, R10.reuse, c[0x0][0x168] ;  /* 0x00005a0033327625 */ /* 0x080fe200078e020a */
[----:B------:R-:W-:Y:S01]  /*1740*/  IADD3.X R3, RZ, R13, RZ, P1, !PT ;  /* 0x0000000dff037210 */ /* 0x000fe20000ffe4ff */
[----:B------:R1:W-:Y:S01]  /*1750*/  LDGSTS.E.BYPASS.128 [R154], [R26.64] ;  /* 0x000000001a9a7fae */ /* 0x0003e2000b901c48 */
[----:B------:R-:W-:Y:S01]  /*1760*/  IADD3 R4, P1, R16, 0x200, RZ ;  /* 0x0000020010047810 */ /* 0x000fe20007f3e0ff */
[-C--:B------:R-:W-:Y:S01]  /*1770*/  IMAD.WIDE R52, R53, R10.reuse, c[0x0][0x168] ;  /* 0x00005a0035347625 */ /* 0x080fe200078e020a */
[----:B------:R-:W-:Y:S01]  /*1780*/  IADD3.X R5, RZ, R15, RZ, P0, !PT ;  /* 0x0000000fff057210 */ /* 0x000fe200007fe4ff */
[----:B------:R-:W0:Y:S01]  /*1790*/  LDGDEPBAR ;  /* 0x00000000000079af */ /* 0x000e220000000000 */
[----:B------:R-:W-:Y:S01]  /*17a0*/  IADD3 R6, P0, R18, 0x200, RZ ;  /* 0x0000020012067810 */ /* 0x000fe20007f1e0ff */
[-C--:B------:R-:W-:Y:S01]  /*17b0*/  IMAD.WIDE R54, R54, R10.reuse, c[0x0][0x168] ;  /* 0x00005a0036367625 */ /* 0x080fe200078e020a */
[----:B------:R-:W-:Y:S01]  /*17c0*/  IADD3.X R7, RZ, R17, RZ, P1, !PT ;  /* 0x00000011ff077210 */ /* 0x000fe20000ffe4ff */
[----:B------:R1:W-:Y:S01]  /*17d0*/  LDGSTS.E.BYPASS.128 [R168+0x8000], [R28.64] ;  /* 0x080000001ca87fae */ /* 0x0003e2000b901c48 */
[----:B------:R-:W-:Y:S01]  /*17e0*/  IADD3 R8, P1, R20, 0x200, RZ ;  /* 0x0000020014087810 */ /* 0x000fe20007f3e0ff */
[-C--:B------:R-:W-:Y:S01]  /*17f0*/  IMAD.WIDE R56, R56, R10.reuse, c[0x0][0x168] ;  /* 0x00005a0038387625 */ /* 0x080fe200078e020a */
[----:B------:R-:W-:Y:S01]  /*1800*/  IADD3.X R9, RZ, R19, RZ, P0, !PT ;  /* 0x00000013ff097210 */ /* 0x000fe200007fe4ff */
[----:B------:R1:W-:Y:S01]  /*1810*/  LDGSTS.E.BYPASS.128 [R166+0x8000], [R30.64] ;  /* 0x080000001ea67fae */ /* 0x0003e2000b901c48 */
[----:B------:R-:W-:Y:S01]  /*1820*/  IADD3.X R11, RZ, R21, RZ, P1, !PT ;  /* 0x00000015ff0b7210 */ /* 0x000fe20000ffe4ff */
[-C--:B------:R-:W-:Y:S01]  /*1830*/  IMAD.WIDE R58, R58, R10.reuse, c[0x0][0x168] ;  /* 0x00005a003a3a7625 */ /* 0x080fe200078e020a */
[----:B------:R-:W-:Y:S01]  /*1840*/  LOP3.LUT R144, R144, 0x7c, RZ, 0xc0, !PT ;  /* 0x0000007c90907812 */ /* 0x000fe200078ec0ff */
[----:B------:R1:W-:Y:S02]  /*1850*/  LDGSTS.E.BYPASS.128 [R164+0x8000], [R32.64] ;  /* 0x0800000020a47fae */ /* 0x0003e4000b901c48 */
[----:B------:R-:W-:Y:S01]  /*1860*/  IMAD.WIDE R60, R60, R10, c[0x0][0x168] ;  /* 0x00005a003c3c7625 */ /* 0x000fe200078e020a */
[----:B------:R-:W-:Y:S01]  /*1870*/  IADD3 R10, P0, R22, 0x200, RZ ;  /* 0x00000200160a7810 */ /* 0x000fe20007f1e0ff */
[----:B------:R1:W-:Y:S04]  /*1880*/  LDGSTS.E.BYPASS.128 [R162+0x8000], [R34.64] ;  /* 0x0800000022a27fae */ /* 0x0003e8000b901c48 */
        /* <DEDUP_REMOVED lines=12> */
[----:B------:R-:W0:Y:S04]  /*1950*/  LDGDEPBAR ;  /* 0x00000000000079af */ /* 0x000e280000000000 */
[----:B------:R-:W-:Y:S06]  /*1960*/  BAR.SYNC 0x0 ;  /* 0x0000000000007b1d */ /* 0x000fec0000000000 */
[----:B------:R-:W-:Y:S01]  /*1970*/  @!PT LDS RZ, [RZ] ;  /* 0x00000000fffff984 */ /* 0x000fe20000000800 */
[----:B------:R-:W-:Y:S01]  /*1980*/  @!PT LDS RZ, [RZ] ;  /* 0x00000000fffff984 */ /* 0x000fe20000000800 */
[----:B------:R-:W-:Y:S01]  /*1990*/  @!PT LDS RZ, [RZ] ;  /* 0x00000000fffff984 */ /* 0x000fe20000000800 */
[----:B------:R1:W-:Y:S04]  /*19a0*/  LDGSTS.E.BYPASS.128 [R168+0x4000], [R12.64+0x100] ;  /* 0x040001000ca87fae */ /* 0x0003e8000b901c48 */
[----:B------:R2:W-:Y:S04]  /*19b0*/  LDGSTS.E.BYPASS.128 [R166+0x4000], [R14.64+0x100] ;  /* 0x040001000ea67fae */ /* 0x0005e8000b901c48 */
[----:B------:R3:W-:Y:S04]  /*19c0*/  LDGSTS.E.BYPASS.128 [R164+0x4000], [R16.64+0x100] ;  /* 0x0400010010a47fae */ /* 0x0007e8000b901c48 */
[----:B------:R4:W-:Y:S01]  /*19d0*/  LDGSTS.E.BYPASS.128 [R162+0x4000], [R18.64+0x100] ;  /* 0x0400010012a27fae */ /* 0x0009e2000b901c48 */
[----:B-1----:R-:W-:-:S02]  /*19e0*/  IADD3 R12, P1, R24, 0x200, RZ ;  /* 0x00000200180c7810 */ /* 0x002fc40007f3e0ff */
[----:B------:R-:W-:Y:S01]  /*19f0*/  IADD3.X R13, RZ, R23, RZ, P0, !PT ;  /* 0x00000017ff0d7210 */ /* 0x000fe200007fe4ff */
[----:B------:R1:W-:Y:S01]  /*1a00*/  LDGSTS.E.BYPASS.128 [R160+0x4000], [R20.64+0x100] ;  /* 0x0400010014a07fae */ /* 0x0003e2000b901c48 */
[----:B--2---:R-:W-:Y:S02]  /*1a10*/  IADD3 R14, P0, R26, 0x200, RZ ;  /* 0x000002001a0e7810 */ /* 0x004fe40007f1e0ff */
[----:B------:R-:W-:Y:S01]  /*1a20*/  IADD3.X R15, RZ, R25, RZ, P1, !PT ;  /* 0x00000019ff0f7210 */ /* 0x000fe20000ffe4ff */
[----:B------:R2:W-:Y:S01]  /*1a30*/  LDGSTS.E.BYPASS.128 [R158+0x4000], [R22.64+0x100] ;  /* 0x04000100169e7fae */ /* 0x0005e2000b901c48 */
[----:B---3--:R-:W-:Y:S02]  /*1a40*/  IADD3 R16, P1, R28, 0x200, RZ ;  /* 0x000002001c107810 */ /* 0x008fe40007f3e0ff */
[----:B------:R-:W-:Y:S01]  /*1a50*/  IADD3.X R17, RZ, R27, RZ, P0, !PT ;  /* 0x0000001bff117210 */ /* 0x000fe200007fe4ff */
[----:B------:R3:W-:Y:S01]  /*1a60*/  LDGSTS.E.BYPASS.128 [R156+0x4000], [R24.64+0x100] ;  /* 0x04000100189c7fae */ /* 0x0007e2000b901c48 */
[----:B----4-:R-:W-:-:S02]  /*1a70*/  IADD3 R18, P0, R30, 0x200, RZ ;  /* 0x000002001e127810 */ /* 0x010fc40007f1e0ff */
[----:B------:R-:W-:Y:S01]  /*1a80*/  IADD3.X R19, RZ, R29, RZ, P1, !PT ;  /* 0x0000001dff137210 */ /* 0x000fe20000ffe4ff */
[----:B------:R4:W-:Y:S01]  /*1a90*/  LDGSTS.E.BYPASS.128 [R154+0x4000], [R26.64+0x100] ;  /* 0x040001001a9a7fae */ /* 0x0009e2000b901c48 */
[----:B-1----:R-:W-:Y:S02]  /*1aa0*/  IADD3 R20, P1, R32, 0x200, RZ ;  /* 0x0000020020147810 */ /* 0x002fe40007f3e0ff */
[----:B------:R-:W-:Y:S01]  /*1ab0*/  IADD3.X R21, RZ, R31, RZ, P0, !PT ;  /* 0x0000001fff157210 */ /* 0x000fe200007fe4ff */
[----:B------:R-:W0:Y:S01]  /*1ac0*/  LDGDEPBAR ;  /* 0x00000000000079af */ /* 0x000e220000000000 */
[----:B--2---:R-:W-:Y:S02]  /*1ad0*/  IADD3 R22, P0, R34, 0x200, RZ ;  /* 0x0000020022167810 */ /* 0x004fe40007f1e0ff */
[----:B------:R-:W-:Y:S01]  /*1ae0*/  IADD3.X R23, RZ, R33, RZ, P1, !PT ;  /* 0x00000021ff177210 */ /* 0x000fe20000ffe4ff */
[----:B------:R1:W-:Y:S01]  /*1af0*/  LDGSTS.E.BYPASS.128 [R168+0x10000], [R28.64+0x100] ;  /* 0x100001001ca87fae */ /* 0x0003e2000b901c48 */
[----:B---3--:R-:W-:-:S02]  /*1b00*/  IADD3 R24, P1, R36, 0x200, RZ ;  /* 0x0000020024187810 */ /* 0x008fc40007f3e0ff */
[----:B------:R-:W-:Y:S01]  /*1b10*/  IADD3.X R25, RZ, R35, RZ, P0, !PT ;  /* 0x00000023ff197210 */ /* 0x000fe200007fe4ff */
[----:B------:R2:W-:Y:S01]  /*1b20*/  LDGSTS.E.BYPASS.128 [R166+0x10000], [R30.64+0x100] ;  /* 0x100001001ea67fae */ /* 0x0005e2000b901c48 */
[----:B----4-:R-:W-:Y:S02]  /*1b30*/  IADD3 R26, P0, R38, 0x200, RZ ;  /* 0x00000200261a7810 */ /* 0x010fe40007f1e0ff */
[----:B------:R-:W-:Y:S01]  /*1b40*/  IADD3.X R27, RZ, R37, RZ, P1, !PT ;  /* 0x00000025ff1b7210 */ /* 0x000fe20000ffe4ff */
        /* <DEDUP_REMOVED lines=16> */
[----:B------:R1:W-:Y:S01]  /*1c50*/  LDGSTS.E.BYPASS.128 [R153+0x10000], [R46.64+0x100] ;  /* 0x100001002e997fae */ /* 0x0003e2000b901c48 */
[----:B--2---:R-:W-:Y:S02]  /*1c60*/  IADD3 R38, P0, R52, 0x200, RZ ;  /* 0x0000020034267810 */ /* 0x004fe40007f1e0ff */
[----:B------:R-:W-:Y:S01]  /*1c70*/  IADD3.X R39, RZ, R51, RZ, P1, !PT ;  /* 0x00000033ff277210 */ /* 0x000fe20000ffe4ff */
[----:B------:R2:W-:Y:S01]  /*1c80*/  LDGSTS.E.BYPASS.128 [R152+0x10000], [R48.64+0x100] ;  /* 0x1000010030987fae */ /* 0x0005e2000b901c48 */
[----:B------:R-:W-:-:S02]  /*1c90*/  IADD3 R132, P1, R54, 0x200, RZ ;  /* 0x0000020036847810 */ /* 0x000fc40007f3e0ff */
[----:B------:R-:W-:Y:S01]  /*1ca0*/  IADD3.X R133, RZ, R53, RZ, P0, !PT ;  /* 0x00000035ff857210 */ /* 0x000fe200007fe4ff */
[----:B------:R3:W-:Y:S01]  /*1cb0*/  LDGSTS.E.BYPASS.128 [R151+0x10000], [R50.64+0x100] ;  /* 0x1000010032977fae */ /* 0x0007e2000b901c48 */
[----:B------:R-:W-:Y:S01]  /*1cc0*/  IADD3 R136, P0, R56, 0x200, RZ ;  /* 0x0000020038887810 */ /* 0x000fe20007f1e0ff */
[----:B----4-:R-:W-:Y:S01]  /*1cd0*/  CS2R R44, SRZ ;  /* 0x00000000002c7805 */ /* 0x010fe2000001ff00 */
[----:B------:R-:W-:Y:S01]  /*1ce0*/  IADD3.X R134, RZ, R55, RZ, P1, !PT ;  /* 0x00000037ff867210 */ /* 0x000fe20000ffe4ff */
[----:B------:R4:W-:Y:S01]  /*1cf0*/  LDGSTS.E.BYPASS.128 [R150+0x10000], [R52.64+0x100] ;  /* 0x1000010034967fae */ /* 0x0009e2000b901c48 */
[----:B------:R-:W-:Y:S01]  /*1d00*/  IADD3 R138, P1, R58, 0x200, RZ ;  /* 0x000002003a8a7810 */ /* 0x000fe20007f3e0ff */
[----:B-1----:R-:W-:Y:S01]  /*1d10*/  CS2R R46, SRZ ;  /* 0x00000000002e7805 */ /* 0x002fe2000001ff00 */
[----:B------:R-:W-:Y:S01]  /*1d20*/  IADD3.X R135, RZ, R57, RZ, P0, !PT ;  /* 0x00000039ff877210 */ /* 0x000fe200007fe4ff */
[----:B------:R4:W-:Y:S01]  /*1d30*/  LDGSTS.E.BYPASS.128 [R149+0x10000], [R54.64+0x100] ;  /* 0x1000010036957fae */ /* 0x0009e2000b901c48 */
[----:B------:R-:W-:Y:S01]  /*1d40*/  IADD3 R140, P0, R60, 0x200, RZ ;  /* 0x000002003c8c7810 */ /* 0x000fe20007f1e0ff */
[----:B--2---:R-:W-:Y:S01]  /*1d50*/  CS2R R48, SRZ ;  /* 0x0000000000307805 */ /* 0x004fe2000001ff00 */
[----:B------:R-:W-:Y:S01]  /*1d60*/  IADD3.X R137, RZ, R59, RZ, P1, !PT ;  /* 0x0000003bff897210 */ /* 0x000fe20000ffe4ff */
[----:B------:R1:W-:Y:S01]  /*1d70*/  LDGSTS.E.BYPASS.128 [R148+0x10000], [R56.64+0x100] ;  /* 0x1000010038947fae */ /* 0x0003e2000b901c48 */
[----:B------:R-:W-:Y:S01]  /*1d80*/  IADD3.X R139, RZ, R61, RZ, P0, !PT ;  /* 0x0000003dff8b7210 */ /* 0x000fe200007fe4ff */
[----:B---3--:R-:W-:-:S02]  /*1d90*/  CS2R R50, SRZ ;  /* 0x0000000000327805 */ /* 0x008fc4000001ff00 */
[----:B------:R2:W-:Y:S04]  /*1da0*/  LDGSTS.E.BYPASS.128 [R147+0x10000], [R58.64+0x100] ;  /* 0x100001003a937fae */ /* 0x0005e8000b901c48 */
[----:B------:R4:W-:Y:S01]  /*1db0*/  LDGSTS.E.BYPASS.128 [R146+0x10000], [R60.64+0x100] ;  /* 0x100001003c927fae */ /* 0x0009e2000b901c48 */
[----:B------:R-:W-:-:S03]  /*1dc0*/  UMOV UR8, 0x8000 ;  /* 0x0000800000087882 */ /* 0x000fc60000000000 */
[----:B------:R-:W0:Y:S01]  /*1dd0*/  LDGDEPBAR ;  /* 0x00000000000079af */ /* 0x000e220000000000 */
[----:B-1----:R-:W-:Y:S01]  /*1de0*/  CS2R R56, SRZ ;  /* 0x0000000000387805 */ /* 0x002fe2000001ff00 */
[----:B--2---:R-:W-:Y:S01]  /*1df0*/  CS2R R58, SRZ ;  /* 0x00000000003a7805 */ /* 0x004fe2000001ff00 */
[----:B------:R-:W-:-:S04]  /*1e00*/  DEPBAR.LE SB0, 0x2 ;  /* 0x000080800000791a */ /* 0x000fc80000000000 */
[----:B----4-:R-:W-:Y:S06]  /*1e10*/  BAR.SYNC 0x0 ;  /* 0x0000000000007b1d */ /* 0x010fec0000000000 */
.L_x_1:
[----:B------:R-:W-:Y:S01]  /*1e20*/  LEA R157, R144, UR8, 0x8 ;  /* 0x00000008909d7c11 */ /* 0x000fe2000f8e40ff */
[----:B------:R-:W-:Y:S01]  /*1e30*/  LDS.128 R40, [R145.X4+UR5] ;  /* 0x0000000591287984 */ /* 0x000fe20008004c00 */
[----:B------:R-:W-:Y:S01]  /*1e40*/  IADD3 R143, R143, 0x1, RZ ;  /* 0x000000018f8f7810 */ /* 0x000fe20007ffe0ff */
[----:B------:R-:W-:Y:S01]  /*1e50*/  ULDC.64 UR10, c[0x0][0x118] ;  /* 0x00004600000a7ab9 */ /* 0x000fe20000000a00 */
[----:B------:R-:W-:Y:S01]  /*1e60*/  IADD3 R155, R155, 0x40, RZ ;  /* 0x000000409b9b7810 */ /* 0x000fe20007ffe0ff */
[----:B------:R-:W1:Y:S01]  /*1e70*/  LDS.128 R60, [R157] ;  /* 0x000000009d3c7984 */ /* 0x000e620000000c00 */
[----:B------:R-:W-:Y:S02]  /*1e80*/  ISETP.GE.AND P1, PT, R143, 0x2, PT ;  /* 0x000000028f00780c */ /* 0x000fe40003f26270 */
[----:B------:R-:W-:Y:S01]  /*1e90*/  ISETP.GE.U32.AND P0, PT, R155, 0x180, PT ;  /* 0x000001809b00780c */ /* 0x000fe20003f06070 */
[----:B------:R-:W2:Y:S04]  /*1ea0*/  LDS.128 R52, [R157+0x100] ;  /* 0x000100009d347984 */ /* 0x000ea80000000c00 */
[----:B------:R-:W3:Y:S04]  /*1eb0*/  LDS.128 R116, [R157+0x300] ;  /* 0x000300009d747984 */ /* 0x000ee80000000c00 */
[----:B------:R-:W4:Y:S04]  /*1ec0*/  LDS.128 R96, [R157+0x200] ;  /* 0x000200009d607984 */ /* 0x000f280000000c00 */
[----:B------:R-:W4:Y:S04]  /*1ed0*/  LDS.128 R124, [R145.X4+UR5+0x100] ;  /* 0x00010005917c7984 */ /* 0x000f280008004c00 */
[----:B------:R-:W4:Y:S01]  /*1ee0*/  LDS.128 R76, [R145.X4+UR5+0x200] ;  /* 0x00020005914c7984 */ /* 0x000f220008004c00 */
[C---:B-1----:R-:W-:Y:S01]  /*1ef0*/  FFMA R170, R40.reuse, R60, R128 ;  /* 0x0000003c28aa7223 */ /* 0x042fe20000000080 */
[----:B--2---:R-:W-:-:S03]  /*1f00*/  FFMA R128, R40, R52, R129 ;  /* 0x0000003428807223 */ /* 0x004fc60000000081 */
[C---:B------:R-:W-:Y:S01]  /*1f10*/  FFMA R161, R41.reuse, R61, R170 ;  /* 0x0000003d29a17223 */ /* 0x040fe200000000aa */
[C---:B---3--:R-:W-:Y:S01]  /*1f20*/  FFMA R172, R40.reuse, R116, R131 ;  /* 0x0000007428ac7223 */ /* 0x048fe20000000083 */
[C---:B------:R-:W-:Y:S01]  /*1f30*/  FFMA R163, R41.reuse, R53, R128 ;  /* 0x0000003529a37223 */ /* 0x040fe20000000080 */
[----:B----4-:R-:W-:Y:S02]  /*1f40*/  FFMA R40, R40, R96, R130 ;  /* 0x0000006028287223 */ /* 0x010fe40000000082 */
[C---:B------:R-:W-:Y:S01]  /*1f50*/  FFMA R159, R41.reuse, R117, R172 ;  /* 0x00000075299f7223 */ /* 0x040fe200000000ac */
[----:B------:R-:W1:Y:S01]  /*1f60*/  LDS.128 R128, [R145.X4+UR5+0x300] ;  /* 0x0003000591807984 */ /* 0x000e620008004c00 */
[C---:B------:R-:W-:Y:S01]  /*1f70*/  FFMA R170, R42.reuse, R54, R163 ;  /* 0x000000362aaa7223 */ /* 0x040fe200000000a3 */
[----:B------:R-:W-:Y:S01]  /*1f80*/  FFMA R41, R41, R97, R40 ;  /* 0x0000006129297223 */ /* 0x000fe20000000028 */
[C---:B------:R-:W-:Y:S01]  /*1f90*/  FFMA R40, R42.reuse, R62, R161 ;  /* 0x0000003e2a287223 */ /* 0x040fe200000000a1 */
[----:B------:R-:W-:Y:S01]  /*1fa0*/  FFMA R172, R42, R118, R159 ;  /* 0x000000762aac7223 */ /* 0x000fe2000000009f */
[----:B------:R-:W-:Y:S01]  /*1fb0*/  FFMA R106, R124, R96, R106 ;  /* 0x000000607c6a7223 */ /* 0x000fe2000000006a */
[----:B------:R-:W-:Y:S01]  /*1fc0*/  FFMA R42, R42, R98, R41 ;  /* 0x000000622a2a7223 */ /* 0x000fe20000000029 */
[C---:B------:R-:W-:Y:S01]  /*1fd0*/  FFMA R161, R43.reuse, R63, R40 ;  /* 0x0000003f2ba17223 */ /* 0x040fe20000000028 */
[C---:B------:R-:W-:Y:S01]  /*1fe0*/  FFMA R40, R124.reuse, R116, R107 ;  /* 0x000000747c287223 */ /* 0x040fe2000000006b */
[C---:B------:R-:W-:Y:S01]  /*1ff0*/  FFMA R104, R124.reuse, R60, R104 ;  /* 0x0000003c7c687223 */ /* 0x040fe20000000068 */
[----:B------:R-:W-:Y:S01]  /*2000*/  FFMA R124, R124, R52, R105 ;  /* 0x000000347c7c7223 */ /* 0x000fe20000000069 */
[C---:B------:R-:W-:Y:S01]  /*2010*/  FFMA R163, R43.reuse, R119, R172 ;  /* 0x000000772ba37223 */ /* 0x040fe200000000ac */
[C---:B------:R-:W-:Y:S01]  /*2020*/  FFMA R159, R43.reuse, R55, R170 ;  /* 0x000000372b9f7223 */ /* 0x040fe200000000aa */
[----:B------:R-:W-:Y:S01]  /*2030*/  FFMA R165, R43, R99, R42 ;  /* 0x000000632ba57223 */ /* 0x000fe2000000002a */
[C---:B------:R-:W-:Y:S01]  /*2040*/  FFMA R105, R125.reuse, R117, R40 ;  /* 0x000000757d697223 */ /* 0x040fe20000000028 */
[C---:B------:R-:W-:Y:S01]  /*2050*/  FFMA R107, R125.reuse, R97, R106 ;  /* 0x000000617d6b7223 */ /* 0x040fe2000000006a */
[----:B------:R-:W2:Y:S01]  /*2060*/  LDS.128 R40, [R145.X4+UR5+0x1000] ;  /* 0x0010000591287984 */ /* 0x000ea20008004c00 */
[C---:B------:R-:W-:Y:S01]  /*2070*/  FFMA R167, R125.reuse, R61, R104 ;  /* 0x0000003d7da77223 */ /* 0x040fe20000000068 */
[----:B------:R-:W-:Y:S01]  /*2080*/  FFMA R125, R125, R53, R124 ;  /* 0x000000357d7d7223 */ /* 0x000fe2000000007c */
[C---:B------:R-:W-:Y:S01]  /*2090*/  FFMA R94, R76.reuse, R96, R94 ;  /* 0x000000604c5e7223 */ /* 0x040fe2000000005e */
[----:B------:R-:W-:Y:S01]  /*20a0*/  FFMA R92, R76, R60, R92 ;  /* 0x0000003c4c5c7223 */ /* 0x000fe2000000005c */
[C---:B------:R-:W-:Y:S01]  /*20b0*/  FFMA R106, R126.reuse, R98, R107 ;  /* 0x000000627e6a7223 */ /* 0x040fe2000000006b */
[C---:B------:R-:W-:Y:S01]  /*20c0*/  FFMA R104, R126.reuse, R54, R125 ;  /* 0x000000367e687223 */ /* 0x040fe2000000007d */
[----:B------:R-:W-:Y:S01]  /*20d0*/  FFMA R124, R126, R118, R105 ;  /* 0x000000767e7c7223 */ /* 0x000fe20000000069 */
[C---:B------:R-:W-:Y:S01]  /*20e0*/  FFMA R169, R77.reuse, R97, R94 ;  /* 0x000000614da97223 */ /* 0x040fe2000000005e */
[----:B------:R-:W-:Y:S01]  /*20f0*/  FFMA R171, R77, R61, R92 ;  /* 0x0000003d4dab7223 */ /* 0x000fe2000000005c */
[----:B------:R-:W-:Y:S01]  /*2100*/  FFMA R107, R127, R55, R104 ;  /* 0x000000377f6b7223 */ /* 0x000fe20000000068 */
[C---:B------:R-:W-:Y:S01]  /*2110*/  FFMA R104, R76.reuse, R116, R95 ;  /* 0x000000744c687223 */ /* 0x040fe2000000005f */
[----:B------:R-:W-:Y:S01]  /*2120*/  FFMA R76, R76, R52, R93 ;  /* 0x000000344c4c7223 */ /* 0x000fe2000000005d */
[----:B------:R-:W-:Y:S01]  /*2130*/  FFMA R126, R126, R62, R167 ;  /* 0x0000003e7e7e7223 */ /* 0x000fe200000000a7 */
[----:B------:R-:W3:Y:S01]  /*2140*/  LDS.128 R92, [R145.X4+UR5+0x1100] ;  /* 0x00110005915c7984 */ /* 0x000ee20008004c00 */
[C---:B------:R-:W-:Y:S01]  /*2150*/  FFMA R167, R77.reuse, R117, R104 ;  /* 0x000000754da77223 */ /* 0x040fe20000000068 */
[----:B------:R-:W-:Y:S01]  /*2160*/  FFMA R77, R77, R53, R76 ;  /* 0x000000354d4d7223 */ /* 0x000fe2000000004c */
[-C--:B------:R-:W-:Y:S01]  /*2170*/  FFMA R125, R127, R99.reuse, R106 ;  /* 0x000000637f7d7223 */ /* 0x080fe2000000006a */
[C---:B------:R-:W-:Y:S01]  /*2180*/  FFMA R104, R78.reuse, R98, R169 ;  /* 0x000000624e687223 */ /* 0x040fe200000000a9 */
[C---:B------:R-:W-:Y:S01]  /*2190*/  FFMA R106, R78.reuse, R118, R167 ;  /* 0x000000764e6a7223 */ /* 0x040fe200000000a7 */
[C---:B------:R-:W-:Y:S01]  /*21a0*/  FFMA R76, R78.reuse, R54, R77 ;  /* 0x000000364e4c7223 */ /* 0x040fe2000000004d */
[----:B------:R-:W-:Y:S01]  /*21b0*/  FFMA R78, R78, R62, R171 ;  /* 0x0000003e4e4e7223 */ /* 0x000fe200000000ab */
[C---:B------:R-:W-:Y:S01]  /*21c0*/  FFMA R169, R79.reuse, R99, R104 ;  /* 0x000000634fa97223 */ /* 0x040fe20000000068 */
[C---:B------:R-:W-:Y:S01]  /*21d0*/  FFMA R167, R79.reuse, R119, R106 ;  /* 0x000000774fa77223 */ /* 0x040fe2000000006a */
[C---:B------:R-:W-:Y:S01]  /*21e0*/  FFMA R171, R79.reuse, R55, R76 ;  /* 0x000000374fab7223 */ /* 0x040fe2000000004c */
[C---:B-1----:R-:W-:Y:S01]  /*21f0*/  FFMA R76, R128.reuse, R116, R59 ;  /* 0x00000074804c7223 */ /* 0x042fe2000000003b */
[C---:B------:R-:W-:Y:S01]  /*2200*/  FFMA R58, R128.reuse, R96, R58 ;  /* 0x00000060803a7223 */ /* 0x040fe2000000003a */
[C---:B------:R-:W-:Y:S01]  /*2210*/  FFMA R56, R128.reuse, R60, R56 ;  /* 0x0000003c80387223 */ /* 0x040fe20000000038 */
[----:B------:R-:W-:Y:S01]  /*2220*/  FFMA R128, R128, R52, R57 ;  /* 0x0000003480807223 */ /* 0x000fe20000000039 */
[----:B------:R-:W-:Y:S01]  /*2230*/  FFMA R173, R79, R63, R78 ;  /* 0x0000003f4fad7223 */ /* 0x000fe2000000004e */
[C---:B------:R-:W-:Y:S01]  /*2240*/  FFMA R77, R129.reuse, R117, R76 ;  /* 0x00000075814d7223 */ /* 0x040fe2000000004c */
[C---:B------:R-:W-:Y:S01]  /*2250*/  FFMA R79, R129.reuse, R97, R58 ;  /* 0x00000061814f7223 */ /* 0x040fe2000000003a */
[C---:B------:R-:W-:Y:S01]  /*2260*/  FFMA R175, R129.reuse, R61, R56 ;  /* 0x0000003d81af7223 */ /* 0x040fe20000000038 */
[----:B------:R-:W-:Y:S01]  /*2270*/  FFMA R129, R129, R53, R128 ;  /* 0x0000003581817223 */ /* 0x000fe20000000080 */
[----:B------:R-:W1:Y:S01]  /*2280*/  LDS.128 R56, [R145.X4+UR5+0x1200] ;  /* 0x0012000591387984 */ /* 0x000e620008004c00 */
[C---:B------:R-:W-:Y:S01]  /*2290*/  FFMA R78, R130.reuse, R98, R79 ;  /* 0x00000062824e7223 */ /* 0x040fe2000000004f */
[C---:B------:R-:W-:Y:S01]  /*22a0*/  FFMA R104, R130.reuse, R118, R77 ;  /* 0x0000007682687223 */ /* 0x040fe2000000004d */
[C---:B------:R-:W-:Y:S01]  /*22b0*/  FFMA R76, R130.reuse, R54, R129 ;  /* 0x00000036824c7223 */ /* 0x040fe20000000081 */
[----:B------:R-:W-:Y:S01]  /*22c0*/  FFMA R130, R130, R62, R175 ;  /* 0x0000003e82827223 */ /* 0x000fe200000000af */
[C---:B------:R-:W-:Y:S01]  /*22d0*/  FFMA R177, R131.reuse, R99, R78 ;  /* 0x0000006383b17223 */ /* 0x040fe2000000004e */
[C---:B--2---:R-:W-:Y:S01]  /*22e0*/  FFMA R90, R40.reuse, R96, R90 ;  /* 0x00000060285a7223 */ /* 0x044fe2000000005a */
[----:B------:R-:W-:Y:S01]  /*22f0*/  FFMA R129, R131, R55, R76 ;  /* 0x0000003783817223 */ /* 0x000fe2000000004c */
[C---:B------:R-:W-:Y:S01]  /*2300*/  FFMA R76, R40.reuse, R116, R91 ;  /* 0x00000074284c7223 */ /* 0x040fe2000000005b */
[C---:B------:R-:W-:Y:S01]  /*2310*/  FFMA R88, R40.reuse, R60, R88 ;  /* 0x0000003c28587223 */ /* 0x040fe20000000058 */
[----:B------:R-:W-:Y:S01]  /*2320*/  FFMA R40, R40, R52, R89 ;  /* 0x0000003428287223 */ /* 0x000fe20000000059 */
[C---:B------:R-:W-:Y:S01]  /*2330*/  FFMA R91, R41.reuse, R97, R90 ;  /* 0x00000061295b7223 */ /* 0x040fe2000000005a */
[C---:B------:R-:W-:Y:S01]  /*2340*/  FFMA R89, R41.reuse, R117, R76 ;  /* 0x0000007529597223 */ /* 0x040fe2000000004c */
[C---:B------:R-:W-:Y:S01]  /*2350*/  FFMA R179, R41.reuse, R61, R88 ;  /* 0x0000003d29b37223 */ /* 0x040fe20000000058 */
[----:B------:R-:W-:Y:S01]  /*2360*/  FFMA R41, R41, R53, R40 ;  /* 0x0000003529297223 */ /* 0x000fe20000000028 */
[----:B------:R-:W2:Y:S01]  /*2370*/  LDS.128 R76, [R145.X4+UR5+0x1300] ;  /* 0x00130005914c7984 */ /* 0x000ea20008004c00 */
[C---:B------:R-:W-:Y:S01]  /*2380*/  FFMA R88, R42.reuse, R98, R91 ;  /* 0x000000622a587223 */ /* 0x040fe2000000005b */
[C---:B------:R-:W-:Y:S01]  /*2390*/  FFMA R90, R42.reuse, R118, R89 ;  /* 0x000000762a5a7223 */ /* 0x040fe20000000059 */
[C---:B------:R-:W-:Y:S01]  /*23a0*/  FFMA R40, R42.reuse, R54, R41 ;  /* 0x000000362a287223 */ /* 0x040fe20000000029 */
[----:B------:R-:W-:Y:S01]  /*23b0*/  FFMA R42, R42, R62, R179 ;  /* 0x0000003e2a2a7223 */ /* 0x000fe200000000b3 */
[C---:B---3--:R-:W-:Y:S01]  /*23c0*/  FFMA R102, R92.reuse, R96, R102 ;  /* 0x000000605c667223 */ /* 0x048fe20000000066 */
        /* <DEDUP_REMOVED lines=9> */
[----:B------:R-:W3:Y:S01]  /*2460*/  LDS.128 R40, [R145.X4+UR5+0x2000] ;  /* 0x0020000591287984 */ /* 0x000ee20008004c00 */
[C---:B------:R-:W-:Y:S01]  /*2470*/  FFMA R101, R93.reuse, R61, R100 ;  /* 0x0000003d5d657223 */ /* 0x040fe20000000064 */
[----:B------:R-:W-:Y:S01]  /*2480*/  FFMA R93, R93, R53, R92 ;  /* 0x000000355d5d7223 */ /* 0x000fe2000000005c */
[C---:B------:R-:W-:Y:S01]  /*2490*/  FFMA R90, R94.reuse, R98, R91 ;  /* 0x000000625e5a7223 */ /* 0x040fe2000000005b */
[C---:B------:R-:W-:Y:S01]  /*24a0*/  FFMA R92, R94.reuse, R118, R89 ;  /* 0x000000765e5c7223 */ /* 0x040fe20000000059 */
[----:B------:R-:W-:Y:S01]  /*24b0*/  FFMA R105, R127, R119, R124 ;  /* 0x000000777f697223 */ /* 0x000fe2000000007c */
[C---:B------:R-:W-:Y:S01]  /*24c0*/  FFMA R88, R94.reuse, R54, R93 ;  /* 0x000000365e587223 */ /* 0x040fe2000000005d */
[C---:B------:R-:W-:Y:S01]  /*24d0*/  FFMA R93, R95.reuse, R99, R90 ;  /* 0x000000635f5d7223 */ /* 0x040fe2000000005a */
[----:B------:R-:W-:Y:S01]  /*24e0*/  FFMA R94, R94, R62, R101 ;  /* 0x0000003e5e5e7223 */ /* 0x000fe20000000065 */
[C---:B------:R-:W-:Y:S01]  /*24f0*/  FFMA R101, R95.reuse, R119, R92 ;  /* 0x000000775f657223 */ /* 0x040fe2000000005c */
[----:B------:R-:W-:Y:S01]  /*2500*/  FFMA R103, R95, R55, R88 ;  /* 0x000000375f677223 */ /* 0x000fe20000000058 */
[C---:B-1----:R-:W-:Y:S01]  /*2510*/  FFMA R88, R56.reuse, R116, R115 ;  /* 0x0000007438587223 */ /* 0x042fe20000000073 */
[C---:B------:R-:W-:Y:S01]  /*2520*/  FFMA R114, R56.reuse, R96, R114 ;  /* 0x0000006038727223 */ /* 0x040fe20000000072 */
[C---:B------:R-:W-:Y:S01]  /*2530*/  FFMA R112, R56.reuse, R60, R112 ;  /* 0x0000003c38707223 */ /* 0x040fe20000000070 */
[----:B------:R-:W-:Y:S01]  /*2540*/  FFMA R56, R56, R52, R113 ;  /* 0x0000003438387223 */ /* 0x000fe20000000071 */
[C---:B------:R-:W-:Y:S01]  /*2550*/  FFMA R113, R57.reuse, R117, R88 ;  /* 0x0000007539717223 */ /* 0x040fe20000000058 */
[C---:B------:R-:W-:Y:S01]  /*2560*/  FFMA R115, R57.reuse, R97, R114 ;  /* 0x0000006139737223 */ /* 0x040fe20000000072 */
[C---:B------:R-:W-:Y:S01]  /*2570*/  FFMA R187, R57.reuse, R61, R112 ;  /* 0x0000003d39bb7223 */ /* 0x040fe20000000070 */
[----:B------:R-:W-:Y:S01]  /*2580*/  FFMA R57, R57, R53, R56 ;  /* 0x0000003539397223 */ /* 0x000fe20000000038 */
[----:B------:R-:W1:Y:S01]  /*2590*/  LDS.128 R88, [R145.X4+UR5+0x2100] ;  /* 0x0021000591587984 */ /* 0x000e620008004c00 */
[----:B------:R-:W-:Y:S01]  /*25a0*/  FFMA R95, R95, R63, R94 ;  /* 0x0000003f5f5f7223 */ /* 0x000fe2000000005e */
[C---:B------:R-:W-:Y:S01]  /*25b0*/  FFMA R92, R58.reuse, R98, R115 ;  /* 0x000000623a5c7223 */ /* 0x040fe20000000073 */
[C---:B------:R-:W-:Y:S01]  /*25c0*/  FFMA R56, R58.reuse, R54, R57 ;  /* 0x000000363a387223 */ /* 0x040fe20000000039 */
[C---:B------:R-:W-:Y:S01]  /*25d0*/  FFMA R94, R58.reuse, R118, R113 ;  /* 0x000000763a5e7223 */ /* 0x040fe20000000071 */
[----:B------:R-:W-:Y:S01]  /*25e0*/  FFMA R58, R58, R62, R187 ;  /* 0x0000003e3a3a7223 */ /* 0x000fe200000000bb */
[C---:B--2---:R-:W-:Y:S01]  /*25f0*/  FFMA R82, R76.reuse, R96, R82 ;  /* 0x000000604c527223 */ /* 0x044fe20000000052 */
        /* <DEDUP_REMOVED lines=14> */
[----:B---3--:R-:W-:Y:S01]  /*26e0*/  FFMA R70, R40, R96, R70 ;  /* 0x0000006028467223 */ /* 0x008fe20000000046 */
[C---:B------:R-:W-:Y:S01]  /*26f0*/  FFMA R76, R78.reuse, R54, R77 ;  /* 0x000000364e4c7223 */ /* 0x040fe2000000004d */
[----:B------:R-:W-:Y:S01]  /*2700*/  FFMA R78, R78, R62, R191 ;  /* 0x0000003e4e4e7223 */ /* 0x000fe200000000bf */
[C---:B------:R-:W-:Y:S01]  /*2710*/  FFMA R68, R40.reuse, R60, R68 ;  /* 0x0000003c28447223 */ /* 0x040fe20000000044 */
[C---:B------:R-:W-:Y:S01]  /*2720*/  FFMA R191, R79.reuse, R99, R80 ;  /* 0x000000634fbf7223 */ /* 0x040fe20000000050 */
[C---:B------:R-:W-:Y:S01]  /*2730*/  FFMA R195, R79.reuse, R55, R76 ;  /* 0x000000374fc37223 */ /* 0x040fe2000000004c */
[C---:B------:R-:W-:Y:S01]  /*2740*/  FFMA R76, R40.reuse, R116, R71 ;  /* 0x00000074284c7223 */ /* 0x040fe20000000047 */
[C---:B------:R-:W-:Y:S01]  /*2750*/  FFMA R193, R79.reuse, R119, R82 ;  /* 0x000000774fc17223 */ /* 0x040fe20000000052 */
[----:B------:R-:W-:Y:S01]  /*2760*/  FFMA R197, R79, R63, R78 ;  /* 0x0000003f4fc57223 */ /* 0x000fe2000000004e */
[----:B------:R-:W-:Y:S01]  /*2770*/  FFMA R40, R40, R52, R69 ;  /* 0x0000003428287223 */ /* 0x000fe20000000045 */
[C---:B------:R-:W-:Y:S01]  /*2780*/  FFMA R79, R41.reuse, R97, R70 ;  /* 0x00000061294f7223 */ /* 0x040fe20000000046 */
[C---:B------:R-:W-:Y:S01]  /*2790*/  FFMA R81, R41.reuse, R61, R68 ;  /* 0x0000003d29517223 */ /* 0x040fe20000000044 */
[C---:B------:R-:W-:Y:S01]  /*27a0*/  FFMA R77, R41.reuse, R117, R76 ;  /* 0x00000075294d7223 */ /* 0x040fe2000000004c */
[----:B------:R-:W3:Y:S01]  /*27b0*/  LDS.128 R68, [R145.X4+UR5+0x2300] ;  /* 0x0023000591447984 */ /* 0x000ee20008004c00 */
        /* <DEDUP_REMOVED lines=17> */
[----:B------:R-:W-:Y:S01]  /*28d0*/  FFMA R89, R89, R53, R88 ;  /* 0x0000003559597223 */ /* 0x000fe20000000058 */
[----:B------:R-:W1:Y:S01]  /*28e0*/  LDS.128 R40, [R145.X4+UR5+0x3000] ;  /* 0x0030000591287984 */ /* 0x000e620008004c00 */
[C---:B------:R-:W-:Y:S01]  /*28f0*/  FFMA R78, R90.reuse, R98, R79 ;  /* 0x000000625a4e7223 */ /* 0x040fe2000000004f */
[C---:B------:R-:W-:Y:S01]  /*2900*/  FFMA R80, R90.reuse, R118, R77 ;  /* 0x000000765a507223 */ /* 0x040fe2000000004d */
[----:B------:R-:W-:Y:S01]  /*2910*/  FFMA R76, R90, R54, R89 ;  /* 0x000000365a4c7223 */ /* 0x000fe20000000059 */
[C---:B--2---:R-:W-:Y:S01]  /*2920*/  FFMA R86, R56.reuse, R96, R86 ;  /* 0x0000006038567223 */ /* 0x044fe20000000056 */
[----:B------:R-:W-:Y:S01]  /*2930*/  FFMA R84, R56, R60, R84 ;  /* 0x0000003c38547223 */ /* 0x000fe20000000054 */
[----:B------:R-:W-:Y:S01]  /*2940*/  FFMA R90, R90, R62, R81 ;  /* 0x0000003e5a5a7223 */ /* 0x000fe20000000051 */
[----:B------:R-:W-:Y:S01]  /*2950*/  FFMA R111, R91, R55, R76 ;  /* 0x000000375b6f7223 */ /* 0x000fe2000000004c */
[C---:B------:R-:W-:Y:S01]  /*2960*/  FFMA R76, R56.reuse, R116, R87 ;  /* 0x00000074384c7223 */ /* 0x040fe20000000057 */
[----:B------:R-:W-:Y:S01]  /*2970*/  FFMA R56, R56, R52, R85 ;  /* 0x0000003438387223 */ /* 0x000fe20000000055 */
[C---:B------:R-:W-:Y:S01]  /*2980*/  FFMA R83, R57.reuse, R97, R86 ;  /* 0x0000006139537223 */ /* 0x040fe20000000056 */
[C---:B------:R-:W-:Y:S01]  /*2990*/  FFMA R85, R57.reuse, R61, R84 ;  /* 0x0000003d39557223 */ /* 0x040fe20000000054 */
[----:B------:R-:W-:Y:S01]  /*29a0*/  FFMA R81, R57, R117, R76 ;  /* 0x0000007539517223 */ /* 0x000fe2000000004c */
[----:B------:R-:W-:Y:S01]  /*29b0*/  FFMA R89, R91, R99, R78 ;  /* 0x000000635b597223 */ /* 0x000fe2000000004e */
[----:B------:R-:W-:Y:S01]  /*29c0*/  FFMA R57, R57, R53, R56 ;  /* 0x0000003539397223 */ /* 0x000fe20000000038 */
[----:B------:R-:W2:Y:S01]  /*29d0*/  LDS.128 R76, [R145.X4+UR5+0x3100] ;  /* 0x00310005914c7984 */ /* 0x000ea20008004c00 */
[----:B------:R-:W-:Y:S01]  /*29e0*/  FFMA R109, R91, R119, R80 ;  /* 0x000000775b6d7223 */ /* 0x000fe20000000050 */
        /* <DEDUP_REMOVED lines=8> */
[C---:B------:R-:W-:Y:S01]  /*2a70*/  FFMA R58, R68.reuse, R116, R123 ;  /* 0x00000074443a7223 */ /* 0x040fe2000000007b */
[----:B------:R-:W-:Y:S01]  /*2a80*/  FFMA R211, R59, R119, R82 ;  /* 0x000000773bd37223 */ /* 0x000fe20000000052 */
[C---:B------:R-:W-:Y:S01]  /*2a90*/  FFMA R56, R68.reuse, R52, R121 ;  /* 0x0000003444387223 */ /* 0x040fe20000000079 */
[----:B------:R-:W-:Y:S01]  /*2aa0*/  FFMA R68, R68, R60, R120 ;  /* 0x0000003c44447223 */ /* 0x000fe20000000078 */
[C---:B------:R-:W-:Y:S01]  /*2ab0*/  FFMA R59, R69.reuse, R117, R58 ;  /* 0x00000075453b7223 */ /* 0x040fe2000000003a */
[C---:B------:R-:W-:Y:S01]  /*2ac0*/  FFMA R57, R69.reuse, R97, R122 ;  /* 0x0000006145397223 */ /* 0x040fe2000000007a */
[C---:B------:R-:W-:Y:S01]  /*2ad0*/  FFMA R81, R69.reuse, R53, R56 ;  /* 0x0000003545517223 */ /* 0x040fe20000000038 */
[----:B------:R-:W-:Y:S01]  /*2ae0*/  FFMA R69, R69, R61, R68 ;  /* 0x0000003d45457223 */ /* 0x000fe20000000044 */
[C---:B------:R-:W-:Y:S01]  /*2af0*/  FFMA R80, R70.reuse, R118, R59 ;  /* 0x0000007646507223 */ /* 0x040fe2000000003b */
[C---:B------:R-:W-:Y:S01]  /*2b00*/  FFMA R82, R70.reuse, R98, R57 ;  /* 0x0000006246527223 */ /* 0x040fe20000000039 */
[C---:B------:R-:W-:Y:S01]  /*2b10*/  FFMA R68, R70.reuse, R54, R81 ;  /* 0x0000003646447223 */ /* 0x040fe20000000051 */
[----:B------:R-:W3:Y:S01]  /*2b20*/  LDS.128 R56, [R145.X4+UR5+0x3200] ;  /* 0x0032000591387984 */ /* 0x000ee20008004c00 */
[----:B------:R-:W-:Y:S01]  /*2b30*/  FFMA R70, R70, R62, R69 ;  /* 0x0000003e46467223 */ /* 0x000fe20000000045 */
[----:B------:R-:W-:Y:S01]  /*2b40*/  FFMA R91, R91, R63, R90 ;  /* 0x0000003f5b5b7223 */ /* 0x000fe2000000005a */
[C---:B------:R-:W-:Y:S01]  /*2b50*/  FFMA R225, R71.reuse, R55, R68 ;  /* 0x0000003747e17223 */ /* 0x040fe20000000044 */
[C---:B-1----:R-:W-:Y:S01]  /*2b60*/  FFMA R68, R40.reuse, R52, R49 ;  /* 0x0000003428447223 */ /* 0x042fe20000000031 */
        /* <DEDUP_REMOVED lines=13> */
[C---:B------:R-:W-:Y:S01]  /*2c40*/  FFMA R233, R43.reuse, R55, R40 ;  /* 0x000000372be97223 */ /* 0x040fe20000000028 */
[C---:B--2---:R-:W-:Y:S01]  /*2c50*/  FFMA R40, R76.reuse, R52, R45 ;  /* 0x000000344c287223 */ /* 0x044fe2000000002d */
        /* <DEDUP_REMOVED lines=13> */
[C---:B------:R-:W-:Y:S01]  /*2d30*/  FFMA R88, R78.reuse, R62, R45 ;  /* 0x0000003e4e587223 */ /* 0x040fe2000000002d */
[C---:B------:R-:W-:Y:S01]  /*2d40*/  FFMA R90, R78.reuse, R118, R41 ;  /* 0x000000764e5a7223 */ /* 0x040fe20000000029 */
[----:B------:R-:W-:Y:S01]  /*2d50*/  LDS.128 R44, [R157+0x10] ;  /* 0x000010009d2c7984 */ /* 0x000fe20000000c00 */
[C---:B------:R-:W-:Y:S01]  /*2d60*/  FFMA R241, R79.reuse, R55, R76 ;  /* 0x000000374ff17223 */ /* 0x040fe2000000004c */
[----:B------:R-:W-:Y:S01]  /*2d70*/  FFMA R78, R78, R98, R77 ;  /* 0x000000624e4e7223 */ /* 0x000fe2000000004d */
[C---:B------:R-:W-:Y:S01]  /*2d80*/  FFMA R239, R79.reuse, R119, R90 ;  /* 0x000000774fef7223 */ /* 0x040fe2000000005a */
[----:B------:R-:W2:Y:S01]  /*2d90*/  LDS.128 R40, [R145.X4+UR5+0x10] ;  /* 0x0000100591287984 */ /* 0x000ea20008004c00 */
[C---:B---3--:R-:W-:Y:S01]  /*2da0*/  FFMA R76, R56.reuse, R96, R66 ;  /* 0x00000060384c7223 */ /* 0x048fe20000000042 */
[C---:B------:R-:W-:Y:S01]  /*2db0*/  FFMA R66, R56.reuse, R52, R65 ;  /* 0x0000003438427223 */ /* 0x040fe20000000041 */
[----:B------:R-:W-:Y:S01]  /*2dc0*/  FFMA R235, R79, R99, R78 ;  /* 0x000000634feb7223 */ /* 0x000fe2000000004e */
[----:B------:R-:W3:Y:S01]  /*2dd0*/  LDS.128 R80, [R157+0x110] ;  /* 0x000110009d507984 */ /* 0x000ee20000000c00 */
[C---:B------:R-:W-:Y:S01]  /*2de0*/  FFMA R78, R56.reuse, R116, R67 ;  /* 0x00000074384e7223 */ /* 0x040fe20000000043 */
[----:B------:R-:W-:Y:S01]  /*2df0*/  FFMA R56, R56, R60, R64 ;  /* 0x0000003c38387223 */ /* 0x000fe20000000040 */
[----:B------:R-:W-:Y:S01]  /*2e00*/  FFMA R121, R57, R53, R66 ;  /* 0x0000003539797223 */ /* 0x000fe20000000042 */
[----:B------:R-:W4:Y:S01]  /*2e10*/  LDS.128 R68, [R157+0x310] ;  /* 0x000310009d447984 */ /* 0x000f220000000c00 */
[----:B------:R-:W-:Y:S01]  /*2e20*/  FFMA R237, R79, R63, R88 ;  /* 0x0000003f4fed7223 */ /* 0x000fe20000000058 */
[C---:B------:R-:W-:Y:S01]  /*2e30*/  FFMA R77, R57.reuse, R97, R76 ;  /* 0x00000061394d7223 */ /* 0x040fe2000000004c */
[C---:B------:R-:W-:Y:S01]  /*2e40*/  FFMA R79, R57.reuse, R117, R78 ;  /* 0x00000075394f7223 */ /* 0x040fe2000000004e */
[----:B------:R-:W4:Y:S01]  /*2e50*/  LDS.128 R84, [R157+0x210] ;  /* 0x000210009d547984 */ /* 0x000f220000000c00 */
[----:B------:R-:W-:Y:S01]  /*2e60*/  FFMA R57, R57, R61, R56 ;  /* 0x0000003d39397223 */ /* 0x000fe20000000038 */
[C---:B------:R-:W-:Y:S01]  /*2e70*/  FFMA R78, R58.reuse, R98, R77 ;  /* 0x000000623a4e7223 */ /* 0x040fe2000000004d */
[C---:B------:R-:W-:Y:S01]  /*2e80*/  FFMA R76, R58.reuse, R118, R79 ;  /* 0x000000763a4c7223 */ /* 0x040fe2000000004f */
[----:B------:R-:W4:Y:S01]  /*2e90*/  LDS.128 R64, [R145.X4+UR5+0x110] ;  /* 0x0001100591407984 */ /* 0x000f220008004c00 */
        /* <DEDUP_REMOVED lines=23> */
[C---:B--2---:R-:W-:Y:S01]  /*3010*/  FFMA R50, R40.reuse, R44, R161 ;  /* 0x0000002c28327223 */ /* 0x044fe200000000a1 */
[-C--:B------:R-:W-:Y:S01]  /*3020*/  FFMA R127, R127, R63.reuse, R126 ;  /* 0x0000003f7f7f7223 */ /* 0x080fe2000000007e */
[----:B------:R-:W-:Y:S01]  /*3030*/  FFMA R131, R131, R63, R130 ;  /* 0x0000003f83837223 */ /* 0x000fe20000000082 */
[----:B------:R-:W-:Y:S01]  /*3040*/  LDS.128 R76, [R145.X4+UR5+0x3110] ;  /* 0x00311005914c7984 */ /* 0x000fe20008004c00 */
[----:B---3--:R-:W-:Y:S01]  /*3050*/  FFMA R48, R40, R80, R159 ;  /* 0x0000005028307223 */ /* 0x008fe2000000009f */
[----:B------:R-:W-:-:S02]  /*3060*/  FFMA R55, R41, R45, R50 ;  /* 0x0000002d29377223 */ /* 0x000fc40000000032 */
[----:B------:R-:W-:Y:S01]  /*3070*/  LDS.128 R72, [R145.X4+UR5+0x3310] ;  /* 0x0033100591487984 */ /* 0x000fe20008004c00 */
[C---:B----4-:R-:W-:Y:S01]  /*3080*/  FFMA R52, R40.reuse, R68, R163 ;  /* 0x0000004428347223 */ /* 0x050fe200000000a3 */
[C---:B------:R-:W-:Y:S02]  /*3090*/  FFMA R61, R41.reuse, R81, R48 ;  /* 0x00000051293d7223 */ /* 0x040fe40000000030 */
[----:B------:R-:W2:Y:S01]  /*30a0*/  LDS.128 R48, [R145.X4+UR5+0x310] ;  /* 0x0003100591307984 */ /* 0x000ea20008004c00 */
[----:B------:R-:W-:Y:S01]  /*30b0*/  FFMA R40, R40, R84, R165 ;  /* 0x0000005428287223 */ /* 0x000fe200000000a5 */
[C---:B------:R-:W-:Y:S01]  /*30c0*/  FFMA R53, R41.reuse, R69, R52 ;  /* 0x0000004529357223 */ /* 0x040fe20000000034 */
[C---:B------:R-:W-:Y:S02]  /*30d0*/  FFMA R52, R42.reuse, R82, R61 ;  /* 0x000000522a347223 */ /* 0x040fe4000000003d */
        /* <DEDUP_REMOVED lines=16> */
[----:B------:R-:W3:Y:S01]  /*31e0*/  LDS.128 R40, [R145.X4+UR5+0x1010] ;  /* 0x0010100591287984 */ /* 0x000ee20008004c00 */
[C---:B------:R-:W-:Y:S01]  /*31f0*/  FFMA R54, R66.reuse, R86, R55 ;  /* 0x0000005642367223 */ /* 0x040fe20000000037 */
[C---:B------:R-:W-:Y:S01]  /*3200*/  FFMA R60, R66.reuse, R70, R53 ;  /* 0x00000046423c7223 */ /* 0x040fe20000000035 */
[C---:B------:R-:W-:Y:S01]  /*3210*/  FFMA R52, R66.reuse, R82, R65 ;  /* 0x0000005242347223 */ /* 0x040fe20000000041 */
[----:B------:R-:W-:Y:S01]  /*3220*/  FFMA R66, R66, R46, R61 ;  /* 0x0000002e42427223 */ /* 0x000fe2000000003d */
[C---:B------:R-:W-:Y:S01]  /*3230*/  FFMA R107, R67.reuse, R87, R54 ;  /* 0x00000057436b7223 */ /* 0x040fe20000000036 */
        /* <DEDUP_REMOVED lines=50> */
[C---:B-1----:R-:W-:Y:S01]  /*3560*/  FFMA R60, R52.reuse, R84, R93 ;  /* 0x00000054343c7223 */ /* 0x042fe2000000005d */
        /* <DEDUP_REMOVED lines=33> */
[C---:B---3--:R-:W-:Y:S01]  /*3780*/  FFMA R60, R48.reuse, R84, R191 ;  /* 0x00000054303c7223 */ /* 0x048fe200000000bf */
[C---:B------:R-:W-:Y:S01]  /*3790*/  FFMA R115, R59.reuse, R83, R56 ;  /* 0x000000533b737223 */ /* 0x040fe20000000038 */
        /* <DEDUP_REMOVED lines=8> */
[----:B------:R-:W-:Y:S01]  /*3820*/  FFMA R187, R59, R71, R62 ;  /* 0x000000473bbb7223 */ /* 0x000fe2000000003e */
[C---:B------:R-:W-:Y:S01]  /*3830*/  FFMA R60, R50.reuse, R86, R63 ;  /* 0x00000056323c7223 */ /* 0x040fe2000000003f */
[----:B------:R-:W3:Y:S01]  /*3840*/  LDS.128 R56, [R145.X4+UR5+0x2210] ;  /* 0x0022100591387984 */ /* 0x000ee20008004c00 */
        /* <DEDUP_REMOVED lines=16> */
[----:B------:R-:W1:Y:S01]  /*3950*/  LDS.128 R48, [R145.X4+UR5+0x2310] ;  /* 0x0023100591307984 */ /* 0x000e620008004c00 */
        /* <DEDUP_REMOVED lines=14> */
[----:B------:R-:W2:Y:S01]  /*3a40*/  LDS.128 R40, [R145.X4+UR5+0x3010] ;  /* 0x0030100591287984 */ /* 0x000ea20008004c00 */
[----:B------:R-:W-:Y:S01]  /*3a50*/  FFMA R53, R53, R81, R52 ;  /* 0x0000005135357223 */ /* 0x000fe20000000034 */
[C---:B------:R-:W-:Y:S01]  /*3a60*/  FFMA R62, R54.reuse, R70, R61 ;  /* 0x00000046363e7223 */ /* 0x040fe2000000003d */
[C---:B------:R-:W-:Y:S01]  /*3a70*/  FFMA R60, R54.reuse, R86, R63 ;  /* 0x00000056363c7223 */ /* 0x040fe2000000003f */
[----:B------:R-:W-:Y:S01]  /*3a80*/  FFMA R127, R67, R47, R66 ;  /* 0x0000002f437f7223 */ /* 0x000fe20000000042 */
[C---:B------:R-:W-:Y:S01]  /*3a90*/  FFMA R52, R54.reuse, R82, R53 ;  /* 0x0000005236347223 */ /* 0x040fe20000000035 */
[----:B------:R-:W-:Y:S01]  /*3aa0*/  FFMA R54, R54, R46, R65 ;  /* 0x0000002e36367223 */ /* 0x000fe20000000041 */
[C---:B------:R-:W-:Y:S01]  /*3ab0*/  FFMA R89, R55.reuse, R87, R60 ;  /* 0x0000005737597223 */ /* 0x040fe2000000003c */
[C---:B---3--:R-:W-:Y:S01]  /*3ac0*/  FFMA R60, R56.reuse, R84, R207 ;  /* 0x00000054383c7223 */ /* 0x048fe200000000cf */
        /* <DEDUP_REMOVED lines=12> */
[----:B------:R-:W3:Y:S01]  /*3b90*/  LDS.128 R64, [R145.X4+UR5+0x3210] ;  /* 0x0032100591407984 */ /* 0x000ee20008004c00 */
[----:B------:R-:W-:Y:S01]  /*3ba0*/  FFMA R52, R58, R82, R57 ;  /* 0x000000523a347223 */ /* 0x000fe20000000039 */
[C---:B------:R-:W-:Y:S01]  /*3bb0*/  FFMA R207, R59.reuse, R71, R56 ;  /* 0x000000473bcf7223 */ /* 0x040fe20000000038 */
        /* <DEDUP_REMOVED lines=16> */
[C---:B--2---:R-:W-:Y:S01]  /*3cc0*/  FFMA R48, R40.reuse, R80, R233 ;  /* 0x0000005028307223 */ /* 0x044fe200000000e9 */
        /* <DEDUP_REMOVED lines=29> */
[----:B------:R-:W-:Y:S01]  /*3ea0*/  LDS.128 R60, [R145.X4+UR5+0x20] ;  /* 0x00002005913c7984 */ /* 0x000fe20008004c00 */
[----:B------:R-:W-:Y:S01]  /*3eb0*/  FFMA R215, R59, R47, R58 ;  /* 0x0000002f3bd77223 */ /* 0x000fe2000000003a */
[----:B------:R-:W-:Y:S01]  /*3ec0*/  FFMA R78, R78, R86, R77 ;  /* 0x000000564e4e7223 */ /* 0x000fe2000000004d */
[C---:B------:R-:W-:Y:S01]  /*3ed0*/  FFMA R241, R79.reuse, R83, R76 ;  /* 0x000000534ff17223 */ /* 0x040fe2000000004c */
[----:B------:R-:W1:Y:S01]  /*3ee0*/  LDS.128 R40, [R157+0x20] ;  /* 0x000020009d287984 */ /* 0x000e620000000c00 */
[C---:B---3--:R-:W-:Y:S01]  /*3ef0*/  FFMA R76, R64.reuse, R80, R217 ;  /* 0x00000050404c7223 */ /* 0x048fe200000000d9 */
[C---:B------:R-:W-:Y:S01]  /*3f00*/  FFMA R237, R79.reuse, R87, R78 ;  /* 0x000000574fed7223 */ /* 0x040fe2000000004e */
[C---:B------:R-:W-:Y:S01]  /*3f10*/  FFMA R78, R64.reuse, R84, R123 ;  /* 0x00000054404e7223 */ /* 0x040fe2000000007b */
[----:B------:R-:W2:Y:S01]  /*3f20*/  LDS.128 R48, [R157+0x120] ;  /* 0x000120009d307984 */ /* 0x000ea20000000c00 */
[C---:B------:R-:W-:Y:S01]  /*3f30*/  FFMA R235, R79.reuse, R47, R88 ;  /* 0x0000002f4feb7223 */ /* 0x040fe20000000058 */
[C---:B------:R-:W-:Y:S01]  /*3f40*/  FFMA R88, R64.reuse, R68, R121 ;  /* 0x0000004440587223 */ /* 0x040fe20000000079 */
[----:B------:R-:W-:Y:S01]  /*3f50*/  FFMA R64, R64, R44, R213 ;  /* 0x0000002c40407223 */ /* 0x000fe200000000d5 */
[----:B------:R-:W3:Y:S01]  /*3f60*/  LDS.128 R52, [R157+0x320] ;  /* 0x000320009d347984 */ /* 0x000ee20000000c00 */
[----:B------:R-:W-:Y:S01]  /*3f70*/  FFMA R239, R79, R71, R90 ;  /* 0x000000474fef7223 */ /* 0x000fe2000000005a */
[C---:B------:R-:W-:Y:S01]  /*3f80*/  FFMA R121, R65.reuse, R85, R78 ;  /* 0x0000005541797223 */ /* 0x040fe2000000004e */
[C---:B------:R-:W-:Y:S01]  /*3f90*/  FFMA R213, R65.reuse, R81, R76 ;  /* 0x0000005141d57223 */ /* 0x040fe2000000004c */
[----:B------:R-:W4:Y:S01]  /*3fa0*/  LDS.128 R56, [R157+0x220] ;  /* 0x000220009d387984 */ /* 0x000f220000000c00 */
[C---:B------:R-:W-:Y:S01]  /*3fb0*/  FFMA R123, R65.reuse, R69, R88 ;  /* 0x00000045417b7223 */ /* 0x040fe20000000058 */
[----:B------:R-:W-:Y:S01]  /*3fc0*/  FFMA R65, R65, R45, R64 ;  /* 0x0000002d41417223 */ /* 0x000fe20000000040 */
[C---:B------:R-:W-:Y:S01]  /*3fd0*/  FFMA R90, R66.reuse, R86, R121 ;  /* 0x00000056425a7223 */ /* 0x040fe20000000079 */
[----:B------:R-:W4:Y:S01]  /*3fe0*/  LDS.128 R76, [R145.X4+UR5+0x120] ;  /* 0x00012005914c7984 */ /* 0x000f220008004c00 */
[C---:B------:R-:W-:Y:S01]  /*3ff0*/  FFMA R88, R66.reuse, R70, R123 ;  /* 0x0000004642587223 */ /* 0x040fe2000000007b */
[C---:B------:R-:W-:Y:S01]  /*4000*/  FFMA R64, R66.reuse, R46, R65 ;  /* 0x0000002e42407223 */ /* 0x040fe20000000041 */
[----:B------:R-:W-:Y:S01]  /*4010*/  FFMA R66, R66, R82, R213 ;  /* 0x0000005242427223 */ /* 0x000fe200000000d5 */
[C---:B------:R-:W-:Y:S01]  /*4020*/  FFMA R44, R72.reuse, R44, R97 ;  /* 0x0000002c482c7223 */ /* 0x040fe20000000061 */
[C---:B------:R-:W-:Y:S01]  /*4030*/  FFMA R121, R67.reuse, R71, R88 ;  /* 0x0000004743797223 */ /* 0x040fe20000000058 */
[C---:B------:R-:W-:Y:S01]  /*4040*/  FFMA R123, R67.reuse, R87, R90 ;  /* 0x00000057437b7223 */ /* 0x040fe2000000005a */
[C---:B------:R-:W-:Y:S01]  /*4050*/  FFMA R213, R67.reuse, R47, R64 ;  /* 0x0000002f43d57223 */ /* 0x040fe20000000040 */
[----:B------:R-:W-:Y:S01]  /*4060*/  FFMA R217, R67, R83, R66 ;  /* 0x0000005343d97223 */ /* 0x000fe20000000042 */
[C---:B------:R-:W-:Y:S01]  /*4070*/  FFMA R45, R73.reuse, R45, R44 ;  /* 0x0000002d492d7223 */ /* 0x040fe2000000002c */
[----:B------:R-:W4:Y:S01]  /*4080*/  LDS.128 R64, [R145.X4+UR5+0x220] ;  /* 0x0002200591407984 */ /* 0x000f220008004c00 */
[C---:B------:R-:W-:Y:S01]  /*4090*/  FFMA R68, R72.reuse, R68, R119 ;  /* 0x0000004448447223 */ /* 0x040fe20000000077 */
[----:B------:R-:W-:Y:S01]  /*40a0*/  FFMA R84, R72, R84, R99 ;  /* 0x0000005448547223 */ /* 0x000fe20000000063 */
[----:B------:R-:W-:Y:S01]  /*40b0*/  FFMA R46, R74, R46, R45 ;  /* 0x0000002e4a2e7223 */ /* 0x000fe2000000002d */
[----:B------:R-:W-:Y:S01]  /*40c0*/  FFMA R72, R72, R80, R117 ;  /* 0x0000005048487223 */ /* 0x000fe20000000075 */
[C---:B------:R-:W-:Y:S01]  /*40d0*/  FFMA R69, R73.reuse, R69, R68 ;  /* 0x0000004549457223 */ /* 0x040fe20000000044 */
[----:B------:R-:W-:Y:S01]  /*40e0*/  FFMA R85, R73, R85, R84 ;  /* 0x0000005549557223 */ /* 0x000fe20000000054 */
[----:B------:R-:W-:Y:S01]  /*40f0*/  FFMA R117, R75, R47, R46 ;  /* 0x0000002f4b757223 */ /* 0x000fe2000000002e */
[----:B------:R-:W-:Y:S01]  /*4100*/  FFMA R73, R73, R81, R72 ;  /* 0x0000005149497223 */ /* 0x000fe20000000048 */
[C---:B------:R-:W-:Y:S01]  /*4110*/  FFMA R70, R74.reuse, R70, R69 ;  /* 0x000000464a467223 */ /* 0x040fe20000000045 */
[----:B------:R-:W-:-:S02]  /*4120*/  FFMA R86, R74, R86, R85 ;  /* 0x000000564a567223 */ /* 0x000fc40000000055 */
[----:B------:R-:W-:Y:S01]  /*4130*/  FFMA R74, R74, R82, R73 ;  /* 0x000000524a4a7223 */ /* 0x000fe20000000049 */
[C---:B------:R-:W-:Y:S01]  /*4140*/  FFMA R97, R75.reuse, R71, R70 ;  /* 0x000000474b617223 */ /* 0x040fe20000000046 */
[C---:B-1----:R-:W-:Y:S01]  /*4150*/  FFMA R46, R60.reuse, R40, R163 ;  /* 0x000000283c2e7223 */ /* 0x042fe200000000a3 */
[C---:B------:R-:W-:Y:S01]  /*4160*/  FFMA R99, R75.reuse, R87, R86 ;  /* 0x000000574b637223 */ /* 0x040fe20000000056 */
[----:B------:R-:W-:Y:S01]  /*4170*/  FFMA R119, R75, R83, R74 ;  /* 0x000000534b777223 */ /* 0x000fe2000000004a */
[----:B------:R-:W-:Y:S01]  /*4180*/  LDS.128 R84, [R145.X4+UR5+0x3120] ;  /* 0x0031200591547984 */ /* 0x000fe20008004c00 */
[C---:B--2---:R-:W-:Y:S01]  /*4190*/  FFMA R44, R60.reuse, R48, R161 ;  /* 0x000000303c2c7223 */ /* 0x044fe200000000a1 */
[C---:B------:R-:W-:Y:S02]  /*41a0*/  FFMA R71, R61.reuse, R41, R46 ;  /* 0x000000293d477223 */ /* 0x040fe4000000002e */
[----:B------:R-:W-:Y:S01]  /*41b0*/  LDS.128 R80, [R145.X4+UR5+0x3320] ;  /* 0x0033200591507984 */ /* 0x000fe20008004c00 */
[----:B---3--:R-:W-:Y:S01]  /*41c0*/  FFMA R68, R60, R52, R159 ;  /* 0x000000343c447223 */ /* 0x008fe2000000009f */
[----:B------:R-:W-:-:S02]  /*41d0*/  FFMA R73, R61, R49, R44 ;  /* 0x000000313d497223 */ /* 0x000fc4000000002c */
[----:B------:R-:W1:Y:S01]  /*41e0*/  LDS.128 R44, [R145.X4+UR5+0x320] ;  /* 0x00032005912c7984 */ /* 0x000e620008004c00 */
[----:B----4-:R-:W-:Y:S01]  /*41f0*/  FFMA R60, R60, R56, R165 ;  /* 0x000000383c3c7223 */ /* 0x010fe200000000a5 */
        /* <DEDUP_REMOVED lines=120> */
[----:B------:R-:W2:Y:S01]  /*4980*/  LDS.128 R64, [R145.X4+UR5+0x2220] ;  /* 0x0022200591407984 */ /* 0x000ea20008004c00 */
        /* <DEDUP_REMOVED lines=31> */
[----:B------:R-:W1:Y:S01]  /*4b80*/  LDS.128 R60, [R145.X4+UR5+0x3020] ;  /* 0x00302005913c7984 */ /* 0x000e620008004c00 */
[----:B------:R-:W-:Y:S01]  /*4b90*/  FFMA R69, R69, R49, R68 ;  /* 0x0000003145457223 */ /* 0x000fe20000000044 */
[C---:B------:R-:W-:Y:S01]  /*4ba0*/  FFMA R72, R70.reuse, R54, R75 ;  /* 0x0000003646487223 */ /* 0x040fe2000000004b */
[C---:B------:R-:W-:Y:S01]  /*4bb0*/  FFMA R74, R70.reuse, R58, R73 ;  /* 0x0000003a464a7223 */ /* 0x040fe20000000049 */
[----:B------:R-:W-:Y:S01]  /*4bc0*/  FFMA R127, R79, R43, R78 ;  /* 0x0000002b4f7f7223 */ /* 0x000fe2000000004e */
        /* <DEDUP_REMOVED lines=63> */
[----:B------:R-:W-:Y:S01]  /*4fc0*/  LDS.128 R72, [R145.X4+UR5+0x30] ;  /* 0x0000300591487984 */ /* 0x000fe20008004c00 */
[----:B------:R-:W-:Y:S01]  /*4fd0*/  FFMA R85, R85, R53, R84 ;  /* 0x0000003555557223 */ /* 0x000fe20000000054 */
[-C--:B------:R-:W-:Y:S01]  /*4fe0*/  FFMA R229, R63, R51.reuse, R62 ;  /* 0x000000333fe57223 */ /* 0x080fe2000000003e */
[C---:B------:R-:W-:Y:S01]  /*4ff0*/  FFMA R84, R86.reuse, R42, R61 ;  /* 0x0000002a56547223 */ /* 0x040fe2000000003d */
[----:B------:R-:W1:Y:S01]  /*5000*/  LDS.128 R44, [R157+0x30] ;  /* 0x000030009d2c7984 */ /* 0x000e620000000c00 */
[----:B------:R-:W-:Y:S01]  /*5010*/  FFMA R86, R86, R54, R85 ;  /* 0x0000003656567223 */ /* 0x000fe20000000055 */
[C---:B------:R-:W-:Y:S01]  /*5020*/  FFMA R237, R87.reuse, R51, R88 ;  /* 0x0000003357ed7223 */ /* 0x040fe20000000058 */
[C---:B------:R-:W-:Y:S01]  /*5030*/  FFMA R241, R87.reuse, R43, R84 ;  /* 0x0000002b57f17223 */ /* 0x040fe20000000054 */
[----:B------:R-:W3:Y:S01]  /*5040*/  LDS.128 R64, [R157+0x130] ;  /* 0x000130009d407984 */ /* 0x000ee20000000c00 */
[C---:B------:R-:W-:Y:S01]  /*5050*/  FFMA R235, R87.reuse, R55, R86 ;  /* 0x0000003757eb7223 */ /* 0x040fe20000000056 */
[C---:B--2---:R-:W-:Y:S01]  /*5060*/  FFMA R86, R76.reuse, R56, R123 ;  /* 0x000000384c567223 */ /* 0x044fe2000000007b */
[C---:B------:R-:W-:Y:S01]  /*5070*/  FFMA R84, R76.reuse, R48, R217 ;  /* 0x000000304c547223 */ /* 0x040fe200000000d9 */
[----:B------:R-:W2:Y:S01]  /*5080*/  LDS.128 R60, [R157+0x230] ;  /* 0x000230009d3c7984 */ /* 0x000ea20000000c00 */
[C---:B------:R-:W-:Y:S01]  /*5090*/  FFMA R88, R76.reuse, R52, R121 ;  /* 0x000000344c587223 */ /* 0x040fe20000000079 */
[----:B------:R-:W-:Y:S01]  /*50a0*/  FFMA R76, R76, R40, R213 ;  /* 0x000000284c4c7223 */ /* 0x000fe200000000d5 */
[----:B------:R-:W-:Y:S01]  /*50b0*/  FFMA R239, R87, R59, R90 ;  /* 0x0000003b57ef7223 */ /* 0x000fe2000000005a */
[----:B------:R-:W4:Y:S01]  /*50c0*/  LDS.128 R68, [R157+0x330] ;  /* 0x000330009d447984 */ /* 0x000f220000000c00 */
[C---:B------:R-:W-:Y:S01]  /*50d0*/  FFMA R123, R77.reuse, R57, R86 ;  /* 0x000000394d7b7223 */ /* 0x040fe20000000056 */
[C---:B------:R-:W-:Y:S01]  /*50e0*/  FFMA R213, R77.reuse, R49, R84 ;  /* 0x000000314dd57223 */ /* 0x040fe20000000054 */
[C---:B------:R-:W-:Y:S01]  /*50f0*/  FFMA R121, R77.reuse, R53, R88 ;  /* 0x000000354d797223 */ /* 0x040fe20000000058 */
[----:B------:R-:W4:Y:S01]  /*5100*/  LDS.128 R84, [R145.X4+UR5+0x130] ;  /* 0x0001300591547984 */ /* 0x000f220008004c00 */
        /* <DEDUP_REMOVED lines=21> */
[----:B------:R-:W-:Y:S01]  /*5260*/  FFMA R54, R82, R54, R53 ;  /* 0x0000003652367223 */ /* 0x000fe20000000035 */
[----:B-1----:R-:W-:-:S02]  /*5270*/  FFMA R42, R72, R44, R161 ;  /* 0x0000002c482a7223 */ /* 0x002fc400000000a1 */
[C---:B------:R-:W-:Y:S01]  /*5280*/  FFMA R117, R83.reuse, R51, R50 ;  /* 0x0000003353757223 */ /* 0x040fe20000000032 */
[----:B------:R-:W-:Y:S01]  /*5290*/  FFMA R58, R82, R58, R57 ;  /* 0x0000003a523a7223 */ /* 0x000fe20000000039 */
[----:B------:R-:W-:Y:S01]  /*52a0*/  FFMA R97, R83, R55, R54 ;  /* 0x0000003753617223 */ /* 0x000fe20000000036 */
[C---:B---3--:R-:W-:Y:S01]  /*52b0*/  FFMA R40, R72.reuse, R64, R163 ;  /* 0x0000004048287223 */ /* 0x048fe200000000a3 */
[----:B------:R-:W-:Y:S01]  /*52c0*/  FFMA R51, R73, R45, R42 ;  /* 0x0000002d49337223 */ /* 0x000fe2000000002a */
[----:B------:R-:W-:Y:S01]  /*52d0*/  FFMA R99, R83, R59, R58 ;  /* 0x0000003b53637223 */ /* 0x000fe2000000003a */
[----:B--2---:R-:W-:Y:S01]  /*52e0*/  FFMA R48, R72, R60, R165 ;  /* 0x0000003c48307223 */ /* 0x004fe200000000a5 */
[C---:B------:R-:W-:Y:S01]  /*52f0*/  FFMA R53, R73.reuse, R65, R40 ;  /* 0x0000004149357223 */ /* 0x040fe20000000028 */
[----:B------:R-:W-:Y:S02]  /*5300*/  LDS.128 R80, [R145.X4+UR5+0x3330] ;  /* 0x0033300591507984 */ /* 0x000fe40008004c00 */
[----:B------:R-:W-:Y:S01]  /*5310*/  FFMA R49, R73, R61, R48 ;  /* 0x0000003d49317223 */ /* 0x000fe20000000030 */
[C---:B------:R-:W-:Y:S01]  /*5320*/  FFMA R48, R74.reuse, R46, R51 ;  /* 0x0000002e4a307223 */ /* 0x040fe20000000033 */
[----:B------:R-:W1:Y:S01]  /*5330*/  LDS.128 R40, [R145.X4+UR5+0x330] ;  /* 0x0003300591287984 */ /* 0x000e620008004c00 */
[C---:B------:R-:W-:Y:S01]  /*5340*/  FFMA R50, R74.reuse, R66, R53 ;  /* 0x000000424a327223 */ /* 0x040fe20000000035 */
[----:B------:R-:W-:Y:S01]  /*5350*/  FFMA R52, R74, R62, R49 ;  /* 0x0000003e4a347223 */ /* 0x000fe20000000031 */
[----:B----4-:R-:W-:Y:S01]  /*5360*/  FFMA R72, R72, R68, R159 ;  /* 0x0000004448487223 */ /* 0x010fe2000000009f */
        /* <DEDUP_REMOVED lines=32> */
[----:B------:R-:W-:Y:S01]  /*5570*/  FFMA R56, R78, R66, R77 ;  /* 0x000000424e387223 */ /* 0x000fe2000000004d */
[-C--:B------:R-:W-:Y:S01]  /*5580*/  FFMA R165, R75, R71.reuse, R74 ;  /* 0x000000474ba57223 */ /* 0x080fe2000000004a */
[C---:B------:R-:W-:Y:S01]  /*5590*/  FFMA R169, R79.reuse, R71, R58 ;  /* 0x000000474fa97223 */ /* 0x040fe2000000003a */
[C---:B------:R-:W-:Y:S01]  /*55a0*/  FFMA R167, R79.reuse, R63, R72 ;  /* 0x0000003f4fa77223 */ /* 0x040fe20000000048 */
[----:B------:R-:W-:Y:S01]  /*55b0*/  FFMA R171, R79, R67, R56 ;  /* 0x000000434fab7223 */ /* 0x000fe20000000038 */
        /* <DEDUP_REMOVED lines=124> */
[----:B------:R-:W2:Y:S01]  /*5d80*/  LDS.128 R84, [R145.X4+UR5+0x3130] ;  /* 0x0031300591547984 */ /* 0x000ea20008004c00 */
        /* <DEDUP_REMOVED lines=8> */
[----:B------:R-:W-:Y:S01]  /*5e10*/  FFMA R52, R58, R66, R57 ;  /* 0x000000423a347223 */ /* 0x000fe20000000039 */
[C---:B------:R-:W-:Y:S01]  /*5e20*/  FFMA R207, R59.reuse, R63, R56 ;  /* 0x0000003f3bcf7223 */ /* 0x040fe20000000038 */
[C---:B------:R-:W-:Y:S01]  /*5e30*/  FFMA R209, R59.reuse, R71, R54 ;  /* 0x000000473bd17223 */ /* 0x040fe20000000036 */
[C---:B---3--:R-:W-:Y:S01]  /*5e40*/  FFMA R56, R40.reuse, R68, R221 ;  /* 0x0000004428387223 */ /* 0x048fe200000000dd */
        /* <DEDUP_REMOVED lines=33> */
[----:B------:R-:W-:Y:S01]  /*6060*/  FFMA R233, R51, R47, R40 ;  /* 0x0000002f33e97223 */ /* 0x000fe20000000028 */
        /* <DEDUP_REMOVED lines=8> */
[----:B------:R-:W-:Y:S01]  /*60f0*/  LDS.128 R72, [R145.X4+UR5+0x40] ;  /* 0x0000400591487984 */ /* 0x000fe20008004c00 */
[----:B------:R-:W-:Y:S01]  /*6100*/  FFMA R85, R85, R69, R84 ;  /* 0x0000004555557223 */ /* 0x000fe20000000054 */
[----:B------:R-:W-:Y:S01]  /*6110*/  FFMA R227, R51, R67, R50 ;  /* 0x0000004333e37223 */ /* 0x000fe20000000032 */
[C---:B------:R-:W-:Y:S01]  /*6120*/  FFMA R84, R86.reuse, R46, R49 ;  /* 0x0000002e56547223 */ /* 0x040fe20000000031 */
[----:B------:R-:W1:Y:S01]  /*6130*/  LDS.128 R40, [R157+0x40] ;  /* 0x000040009d287984 */ /* 0x000e620000000c00 */
[----:B------:R-:W-:Y:S01]  /*6140*/  FFMA R86, R86, R70, R85 ;  /* 0x0000004656567223 */ /* 0x000fe20000000055 */
[C---:B------:R-:W-:Y:S01]  /*6150*/  FFMA R237, R87.reuse, R63, R90 ;  /* 0x0000003f57ed7223 */ /* 0x040fe2000000005a */
[C---:B------:R-:W-:Y:S01]  /*6160*/  FFMA R241, R87.reuse, R47, R84 ;  /* 0x0000002f57f17223 */ /* 0x040fe20000000054 */
[----:B------:R-:W2:Y:S01]  /*6170*/  LDS.128 R52, [R157+0x140] ;  /* 0x000140009d347984 */ /* 0x000ea20000000c00 */
[C---:B------:R-:W-:Y:S01]  /*6180*/  FFMA R239, R87.reuse, R71, R86 ;  /* 0x0000004757ef7223 */ /* 0x040fe20000000056 */
[C---:B---3--:R-:W-:Y:S01]  /*6190*/  FFMA R86, R76.reuse, R60, R123 ;  /* 0x0000003c4c567223 */ /* 0x048fe2000000007b */
[C---:B------:R-:W-:Y:S01]  /*61a0*/  FFMA R84, R76.reuse, R64, R213 ;  /* 0x000000404c547223 */ /* 0x040fe200000000d5 */
[----:B------:R-:W3:Y:S01]  /*61b0*/  LDS.128 R48, [R157+0x240] ;  /* 0x000240009d307984 */ /* 0x000ee20000000c00 */
[----:B------:R-:W-:Y:S01]  /*61c0*/  FFMA R235, R87, R67, R88 ;  /* 0x0000004357eb7223 */ /* 0x000fe20000000058 */
[C---:B------:R-:W-:Y:S01]  /*61d0*/  FFMA R123, R77.reuse, R61, R86 ;  /* 0x0000003d4d7b7223 */ /* 0x040fe20000000056 */
[----:B------:R-:W-:Y:S01]  /*61e0*/  FFMA R213, R77, R65, R84 ;  /* 0x000000414dd57223 */ /* 0x000fe20000000054 */
[----:B------:R-:W-:Y:S01]  /*61f0*/  FFMA R215, R59, R47, R58 ;  /* 0x0000002f3bd77223 */ /* 0x000fe2000000003a */
[C---:B------:R-:W-:Y:S01]  /*6200*/  FFMA R88, R76.reuse, R68, R121 ;  /* 0x000000444c587223 */ /* 0x040fe20000000079 */
[----:B------:R-:W4:Y:S01]  /*6210*/  LDS.128 R84, [R145.X4+UR5+0x140] ;  /* 0x0001400591547984 */ /* 0x000f220008004c00 */
[-C--:B------:R-:W-:Y:S01]  /*6220*/  FFMA R76, R76, R44.reuse, R217 ;  /* 0x0000002c4c4c7223 */ /* 0x080fe200000000d9 */
[----:B------:R-:W-:Y:S01]  /*6230*/  FFMA R44, R80, R44, R119 ;  /* 0x0000002c502c7223 */ /* 0x000fe20000000077 */
[C---:B------:R-:W-:Y:S01]  /*6240*/  FFMA R121, R77.reuse, R69, R88 ;  /* 0x000000454d797223 */ /* 0x040fe20000000058 */
[----:B------:R-:W4:Y:S01]  /*6250*/  LDS.128 R56, [R157+0x340] ;  /* 0x000340009d387984 */ /* 0x000f220000000c00 */
        /* <DEDUP_REMOVED lines=21> */
[----:B-1----:R-:W-:Y:S01]  /*63b0*/  FFMA R46, R72, R40, R161 ;  /* 0x00000028482e7223 */ /* 0x002fe200000000a1 */
[----:B------:R-:W-:Y:S01]  /*63c0*/  FFMA R70, R82, R70, R69 ;  /* 0x0000004652467223 */ /* 0x000fe20000000045 */
[C---:B------:R-:W-:Y:S01]  /*63d0*/  FFMA R99, R83.reuse, R63, R62 ;  /* 0x0000003f53637223 */ /* 0x040fe2000000003e */
[----:B------:R-:W-:Y:S01]  /*63e0*/  FFMA R117, R83, R67, R66 ;  /* 0x0000004353757223 */ /* 0x000fe20000000042 */
[C---:B--2---:R-:W-:Y:S01]  /*63f0*/  FFMA R44, R72.reuse, R52, R159 ;  /* 0x00000034482c7223 */ /* 0x044fe2000000009f */
[----:B------:R-:W-:Y:S01]  /*6400*/  FFMA R63, R73, R41, R46 ;  /* 0x00000029493f7223 */ /* 0x000fe2000000002e */
[----:B------:R-:W-:Y:S01]  /*6410*/  FFMA R97, R83, R71, R70 ;  /* 0x0000004753617223 */ /* 0x000fe20000000046 */
[----:B---3--:R-:W-:Y:S01]  /*6420*/  FFMA R60, R72, R48, R163 ;  /* 0x00000030483c7223 */ /* 0x008fe200000000a3 */
[C---:B------:R-:W-:Y:S01]  /*6430*/  FFMA R65, R73.reuse, R53, R44 ;  /* 0x0000003549417223 */ /* 0x040fe2000000002c */
[----:B------:R-:W-:Y:S02]  /*6440*/  LDS.128 R80, [R145.X4+UR5+0x3340] ;  /* 0x0033400591507984 */ /* 0x000fe40008004c00 */
[----:B------:R-:W-:Y:S01]  /*6450*/  FFMA R61, R73, R49, R60 ;  /* 0x00000031493d7223 */ /* 0x000fe2000000003c */
[C---:B------:R-:W-:Y:S01]  /*6460*/  FFMA R60, R74.reuse, R42, R63 ;  /* 0x0000002a4a3c7223 */ /* 0x040fe2000000003f */
[----:B------:R-:W1:Y:S01]  /*6470*/  LDS.128 R44, [R145.X4+UR5+0x340] ;  /* 0x00034005912c7984 */ /* 0x000e620008004c00 */
[C---:B------:R-:W-:Y:S01]  /*6480*/  FFMA R62, R74.reuse, R54, R65 ;  /* 0x000000364a3e7223 */ /* 0x040fe20000000041 */
[----:B------:R-:W-:Y:S01]  /*6490*/  FFMA R64, R74, R50, R61 ;  /* 0x000000324a407223 */ /* 0x000fe2000000003d */
[C---:B------:R-:W-:Y:S01]  /*64a0*/  FFMA R161, R75.reuse, R43, R60 ;  /* 0x0000002b4ba17223 */ /* 0x040fe2000000003c */
[C---:B----4-:R-:W-:Y:S01]  /*64b0*/  FFMA R60, R84.reuse, R40, R127 ;  /* 0x00000028543c7223 */ /* 0x050fe2000000007f */
        /* <DEDUP_REMOVED lines=207> */
[----:B------:R-:W-:Y:S01]  /*71b0*/  FFMA R44, R84, R40, R241 ;  /* 0x00000028542c7223 */ /* 0x000fe200000000f1 */
        /* <DEDUP_REMOVED lines=9> */
[C---:B------:R-:W-:Y:S01]  /*7250*/  FFMA R84, R86.reuse, R42, R61 ;  /* 0x0000002a56547223 */ /* 0x040fe2000000003d */
[----:B------:R-:W-:Y:S01]  /*7260*/  FFMA R229, R63, R55, R62 ;  /* 0x000000373fe57223 */ /* 0x000fe2000000003e */
        /* <DEDUP_REMOVED lines=11> */
[C---:B------:R-:W-:Y:S01]  /*7320*/  FFMA R123, R77.reuse, R49, R86 ;  /* 0x000000314d7b7223 */ /* 0x040fe20000000056 */
[----:B------:R-:W-:Y:S01]  /*7330*/  FFMA R213, R77, R53, R84 ;  /* 0x000000354dd57223 */ /* 0x000fe20000000054 */
[----:B------:R-:W-:Y:S01]  /*7340*/  FFMA R76, R76, R40, R217 ;  /* 0x000000284c4c7223 */ /* 0x000fe200000000d9 */
[----:B------:R-:W4:Y:S01]  /*7350*/  LDS.128 R84, [R145.X4+UR5+0x150] ;  /* 0x0001500591547984 */ /* 0x000f220008004c00 */
[----:B------:R-:W-:Y:S01]  /*7360*/  FFMA R215, R71, R43, R70 ;  /* 0x0000002b47d77223 */ /* 0x000fe20000000046 */
[C---:B------:R-:W-:Y:S01]  /*7370*/  FFMA R121, R77.reuse, R57, R88 ;  /* 0x000000394d797223 */ /* 0x040fe20000000058 */
[----:B------:R-:W-:Y:S01]  /*7380*/  FFMA R77, R77, R41, R76 ;  /* 0x000000294d4d7223 */ /* 0x000fe2000000004c */
[----:B------:R-:W4:Y:S01]  /*7390*/  LDS.128 R68, [R157+0x350] ;  /* 0x000350009d447984 */ /* 0x000f220000000c00 */
        /* <DEDUP_REMOVED lines=11> */
[----:B------:R-:W4:Y:S01]  /*7450*/  LDS.128 R76, [R145.X4+UR5+0x250] ;  /* 0x00025005914c7984 */ /* 0x000f220008004c00 */
        /* <DEDUP_REMOVED lines=8> */
[----:B------:R-:W-:Y:S01]  /*74e0*/  FFMA R54, R82, R54, R53 ;  /* 0x0000003652367223 */ /* 0x000fe20000000035 */
[----:B-1----:R-:W-:Y:S01]  /*74f0*/  FFMA R42, R72, R44, R163 ;  /* 0x0000002c482a7223 */ /* 0x002fe200000000a3 */
[C---:B------:R-:W-:Y:S01]  /*7500*/  FFMA R99, R83.reuse, R51, R50 ;  /* 0x0000003353637223 */ /* 0x040fe20000000032 */
[----:B------:R-:W-:Y:S01]  /*7510*/  FFMA R58, R82, R58, R57 ;  /* 0x0000003a523a7223 */ /* 0x000fe20000000039 */
[----:B------:R-:W-:Y:S01]  /*7520*/  FFMA R117, R83, R55, R54 ;  /* 0x0000003753757223 */ /* 0x000fe20000000036 */
[----:B--2---:R-:W-:Y:S01]  /*7530*/  FFMA R40, R72, R64, R161 ;  /* 0x0000004048287223 */ /* 0x004fe200000000a1 */
[----:B------:R-:W-:Y:S01]  /*7540*/  FFMA R51, R73, R45, R42 ;  /* 0x0000002d49337223 */ /* 0x000fe2000000002a */
[----:B------:R-:W-:-:S02]  /*7550*/  FFMA R97, R83, R59, R58 ;  /* 0x0000003b53617223 */ /* 0x000fc4000000003a */
[C---:B------:R-:W-:Y:S01]  /*7560*/  FFMA R53, R73.reuse, R65, R40 ;  /* 0x0000004149357223 */ /* 0x040fe20000000028 */
[----:B---3--:R-:W-:Y:S01]  /*7570*/  FFMA R48, R72, R60, R159 ;  /* 0x0000003c48307223 */ /* 0x008fe2000000009f */
[----:B------:R-:W1:Y:S01]  /*7580*/  LDS.128 R40, [R145.X4+UR5+0x350] ;  /* 0x0003500591287984 */ /* 0x000e620008004c00 */
[C---:B------:R-:W-:Y:S02]  /*7590*/  FFMA R50, R74.reuse, R46, R51 ;  /* 0x0000002e4a327223 */ /* 0x040fe40000000033 */
[----:B------:R-:W-:Y:S01]  /*75a0*/  FFMA R49, R73, R61, R48 ;  /* 0x0000003d49317223 */ /* 0x000fe20000000030 */
[----:B------:R-:W-:Y:S01]  /*75b0*/  FFMA R48, R74, R66, R53 ;  /* 0x000000424a307223 */ /* 0x000fe20000000035 */
[C---:B------:R-:W-:Y:S01]  /*75c0*/  FFMA R163, R75.reuse, R47, R50 ;  /* 0x0000002f4ba37223 */ /* 0x040fe20000000032 */
[----:B----4-:R-:W-:Y:S01]  /*75d0*/  FFMA R50, R84, R60, R125 ;  /* 0x0000003c54327223 */ /* 0x010fe2000000007d */
[----:B------:R-:W-:Y:S01]  /*75e0*/  FFMA R52, R74, R62, R49 ;  /* 0x0000003e4a347223 */ /* 0x000fe20000000031 */
[----:B------:R-:W-:Y:S01]  /*75f0*/  FFMA R159, R75, R67, R48 ;  /* 0x000000434b9f7223 */ /* 0x000fe20000000030 */
[C---:B------:R-:W-:Y:S01]  /*7600*/  FFMA R48, R84.reuse, R44, R107 ;  /* 0x0000002c54307223 */ /* 0x040fe2000000006b */
[----:B------:R-:W-:Y:S01]  /*7610*/  FFMA R55, R85, R61, R50 ;  /* 0x0000003d55377223 */ /* 0x000fe20000000032 */
[----:B------:R-:W-:Y:S01]  /*7620*/  FFMA R161, R75, R63, R52 ;  /* 0x0000003f4ba17223 */ /* 0x000fe20000000034 */
[----:B------:R-:W-:Y:S01]  /*7630*/  FFMA R52, R84, R68, R105 ;  /* 0x0000004454347223 */ /* 0x000fe20000000069 */
[C---:B------:R-:W-:Y:S01]  /*7640*/  FFMA R57, R85.reuse, R45, R48 ;  /* 0x0000002d55397223 */ /* 0x040fe20000000030 */
[C---:B------:R-:W-:Y:S01]  /*7650*/  FFMA R54, R86.reuse, R62, R55 ;  /* 0x0000003e56367223 */ /* 0x040fe20000000037 */
[----:B------:R-:W2:Y:S01]  /*7660*/  LDS.128 R48, [R145.X4+UR5+0x1050] ;  /* 0x0010500591307984 */ /* 0x000ea20008004c00 */
        /* <DEDUP_REMOVED lines=20> */
[----:B------:R-:W-:Y:S01]  /*77b0*/  FFMA R72, R78, R70, R57 ;  /* 0x000000464e487223 */ /* 0x000fe20000000039 */
[C---:B------:R-:W-:Y:S01]  /*77c0*/  FFMA R169, R79.reuse, R63, R58 ;  /* 0x0000003f4fa97223 */ /* 0x040fe2000000003a */
[----:B------:R-:W-:Y:S01]  /*77d0*/  FFMA R171, R79, R47, R56 ;  /* 0x0000002f4fab7223 */ /* 0x000fe20000000038 */
[-C--:B------:R-:W-:Y:S01]  /*77e0*/  FFMA R165, R75, R71.reuse, R74 ;  /* 0x000000474ba57223 */ /* 0x080fe2000000004a */
[C---:B-1----:R-:W-:Y:S01]  /*77f0*/  FFMA R58, R40.reuse, R60, R129 ;  /* 0x0000003c283a7223 */ /* 0x042fe20000000081 */
[----:B------:R-:W-:Y:S01]  /*7800*/  FFMA R56, R40, R44, R175 ;  /* 0x0000002c28387223 */ /* 0x000fe200000000af */
[----:B------:R-:W-:Y:S01]  /*7810*/  FFMA R167, R79, R71, R72 ;  /* 0x000000474fa77223 */ /* 0x000fe20000000048 */
[----:B------:R-:W-:Y:S01]  /*7820*/  FFMA R78, R78, R66, R77 ;  /* 0x000000424e4e7223 */ /* 0x000fe2000000004d */
[C---:B------:R-:W-:Y:S01]  /*7830*/  FFMA R72, R40.reuse, R68, R131 ;  /* 0x0000004428487223 */ /* 0x040fe20000000083 */
        /* <DEDUP_REMOVED lines=72> */
[-C--:B------:R-:W-:Y:S01]  /*7cc0*/  FFMA R115, R59, R71.reuse, R74 ;  /* 0x000000473b737223 */ /* 0x080fe2000000004a */
[C---:B------:R-:W-:Y:S01]  /*7cd0*/  FFMA R74, R42.reuse, R70, R73 ;  /* 0x000000462a4a7223 */ /* 0x040fe20000000049 */
[----:B------:R-:W2:Y:S01]  /*7ce0*/  LDS.128 R56, [R145.X4+UR5+0x2250] ;  /* 0x0022500591387984 */ /* 0x000ea20008004c00 */
        /* <DEDUP_REMOVED lines=24> */
[C---:B-1----:R-:W-:Y:S01]  /*7e70*/  FFMA R50, R52.reuse, R60, R109 ;  /* 0x0000003c34327223 */ /* 0x042fe2000000006d */
[C---:B------:R-:W-:Y:S01]  /*7e80*/  FFMA R48, R52.reuse, R44, R89 ;  /* 0x0000002c34307223 */ /* 0x040fe20000000059 */
[----:B------:R-:W-:Y:S01]  /*7e90*/  FFMA R199, R51, R71, R74 ;  /* 0x0000004733c77223 */ /* 0x000fe2000000004a */
[C---:B------:R-:W-:Y:S01]  /*7ea0*/  FFMA R72, R52.reuse, R68, R91 ;  /* 0x0000004434487223 */ /* 0x040fe2000000005b */
[C---:B------:R-:W-:Y:S01]  /*7eb0*/  FFMA R75, R53.reuse, R61, R50 ;  /* 0x0000003d354b7223 */ /* 0x040fe20000000032 */
[----:B------:R-:W-:Y:S01]  /*7ec0*/  FFMA R77, R53, R45, R48 ;  /* 0x0000002d354d7223 */ /* 0x000fe20000000030 */
[----:B------:R-:W-:Y:S01]  /*7ed0*/  FFMA R52, R52, R64, R111 ;  /* 0x0000004034347223 */ /* 0x000fe2000000006f */
[----:B------:R-:W1:Y:S01]  /*7ee0*/  LDS.128 R48, [R145.X4+UR5+0x3050] ;  /* 0x0030500591307984 */ /* 0x000e620008004c00 */
[----:B------:R-:W-:Y:S01]  /*7ef0*/  FFMA R85, R85, R65, R84 ;  /* 0x0000004155557223 */ /* 0x000fe20000000054 */
[C---:B------:R-:W-:Y:S01]  /*7f00*/  FFMA R73, R53.reuse, R69, R72 ;  /* 0x0000004535497223 */ /* 0x040fe20000000048 */
[----:B------:R-:W-:Y:S01]  /*7f10*/  FFMA R53, R53, R65, R52 ;  /* 0x0000004135357223 */ /* 0x000fe20000000034 */
        /* <DEDUP_REMOVED lines=9> */
[C---:B--2---:R-:W-:Y:S01]  /*7fb0*/  FFMA R72, R56.reuse, R68, R209 ;  /* 0x0000004438487223 */ /* 0x044fe200000000d1 */
[C---:B------:R-:W-:Y:S01]  /*7fc0*/  FFMA R54, R56.reuse, R60, R211 ;  /* 0x0000003c38367223 */ /* 0x040fe200000000d3 */
[C---:B------:R-:W-:Y:S01]  /*7fd0*/  FFMA R52, R56.reuse, R44, R207 ;  /* 0x0000002c38347223 */ /* 0x040fe200000000cf */
[----:B------:R-:W2:Y:S01]  /*7fe0*/  LDS.128 R84, [R145.X4+UR5+0x3150] ;  /* 0x0031500591547984 */ /* 0x000ea20008004c00 */
        /* <DEDUP_REMOVED lines=41> */
[----:B------:R-:W1:Y:S01]  /*8280*/  LDS.128 R80, [R145.X4+UR5+0x3350] ;  /* 0x0033500591507984 */ /* 0x000e620008004c00 */
        /* <DEDUP_REMOVED lines=18> */
[----:B------:R-:W2:Y:S01]  /*83b0*/  LDS.128 R40, [R157+0x160] ;  /* 0x000160009d287984 */ /* 0x000ea20000000c00 */
[----:B------:R-:W-:Y:S01]  /*83c0*/  FFMA R86, R86, R70, R85 ;  /* 0x0000004656567223 */ /* 0x000fe20000000055 */
[C---:B------:R-:W-:Y:S01]  /*83d0*/  FFMA R241, R87.reuse, R67, R84 ;  /* 0x0000004357f17223 */ /* 0x040fe20000000054 */
[C---:B------:R-:W-:Y:S01]  /*83e0*/  FFMA R237, R87.reuse, R47, R88 ;  /* 0x0000002f57ed7223 */ /* 0x040fe20000000058 */
[----:B------:R-:W4:Y:S01]  /*83f0*/  LDS.128 R52, [R157+0x60] ;  /* 0x000060009d347984 */ /* 0x000f220000000c00 */
        /* <DEDUP_REMOVED lines=9> */
[----:B------:R-:W3:Y:S01]  /*8490*/  LDS.128 R84, [R145.X4+UR5+0x160] ;  /* 0x0001600591547984 */ /* 0x000ee20008004c00 */
[----:B------:R-:W-:Y:S01]  /*84a0*/  FFMA R215, R59, R67, R58 ;  /* 0x000000433bd77223 */ /* 0x000fe2000000003a */
[C---:B------:R-:W-:Y:S01]  /*84b0*/  FFMA R121, R77.reuse, R69, R88 ;  /* 0x000000454d797223 */ /* 0x040fe20000000058 */
[----:B------:R-:W-:Y:S01]  /*84c0*/  FFMA R77, R77, R65, R76 ;  /* 0x000000414d4d7223 */ /* 0x000fe2000000004c */
[----:B------:R-:W3:Y:S01]  /*84d0*/  LDS.128 R56, [R157+0x360] ;  /* 0x000360009d387984 */ /* 0x000ee20000000c00 */
[C---:B------:R-:W-:Y:S01]  /*84e0*/  FFMA R88, R78.reuse, R62, R123 ;  /* 0x0000003e4e587223 */ /* 0x040fe2000000007b */
[C---:B------:R-:W-:Y:S01]  /*84f0*/  FFMA R90, R78.reuse, R70, R121 ;  /* 0x000000464e5a7223 */ /* 0x040fe20000000079 */
[C---:B------:R-:W-:Y:S01]  /*8500*/  FFMA R76, R78.reuse, R46, R213 ;  /* 0x0000002e4e4c7223 */ /* 0x040fe200000000d5 */
[----:B------:R-:W-:Y:S01]  /*8510*/  FFMA R78, R78, R66, R77 ;  /* 0x000000424e4e7223 */ /* 0x000fe2000000004d */
[C---:B-1----:R-:W-:Y:S01]  /*8520*/  FFMA R44, R80.reuse, R44, R117 ;  /* 0x0000002c502c7223 */ /* 0x042fe20000000075 */
        /* <DEDUP_REMOVED lines=16> */
[----:B--2---:R-:W-:Y:S01]  /*8630*/  FFMA R46, R72, R40, R163 ;  /* 0x00000028482e7223 */ /* 0x004fe200000000a3 */
[C---:B------:R-:W-:Y:S01]  /*8640*/  FFMA R99, R83.reuse, R63, R62 ;  /* 0x0000003f53637223 */ /* 0x040fe2000000003e */
[----:B------:R-:W-:Y:S01]  /*8650*/  FFMA R70, R82, R70, R69 ;  /* 0x0000004652467223 */ /* 0x000fe20000000045 */
[----:B------:R-:W-:Y:S01]  /*8660*/  FFMA R119, R83, R67, R66 ;  /* 0x0000004353777223 */ /* 0x000fe20000000042 */
[----:B----4-:R-:W-:Y:S01]  /*8670*/  FFMA R44, R72, R52, R159 ;  /* 0x00000034482c7223 */ /* 0x010fe2000000009f */
[----:B------:R-:W-:Y:S01]  /*8680*/  FFMA R63, R73, R41, R46 ;  /* 0x00000029493f7223 */ /* 0x000fe2000000002e */
[----:B------:R-:W-:-:S02]  /*8690*/  FFMA R97, R83, R71, R70 ;  /* 0x0000004753617223 */ /* 0x000fc40000000046 */
[C---:B------:R-:W-:Y:S01]  /*86a0*/  FFMA R65, R73.reuse, R53, R44 ;  /* 0x0000003549417223 */ /* 0x040fe2000000002c */
[----:B---3--:R-:W-:Y:S01]  /*86b0*/  FFMA R60, R72, R48, R161 ;  /* 0x00000030483c7223 */ /* 0x008fe200000000a1 */
[----:B------:R-:W2:Y:S01]  /*86c0*/  LDS.128 R44, [R145.X4+UR5+0x360] ;  /* 0x00036005912c7984 */ /* 0x000ea20008004c00 */
[C---:B------:R-:W-:Y:S02]  /*86d0*/  FFMA R62, R74.reuse, R42, R63 ;  /* 0x0000002a4a3e7223 */ /* 0x040fe4000000003f */
        /* <DEDUP_REMOVED lines=12> */
[----:B------:R-:W3:Y:S01]  /*87a0*/  LDS.128 R60, [R145.X4+UR5+0x1060] ;  /* 0x00106005913c7984 */ /* 0x000ee20008004c00 */
[----:B------:R-:W-:Y:S01]  /*87b0*/  FFMA R65, R85, R57, R64 ;  /* 0x0000003955417223 */ /* 0x000fe20000000040 */
[----:B------:R-:W-:Y:S01]  /*87c0*/  FFMA R64, R86, R42, R69 ;  /* 0x0000002a56407223 */ /* 0x000fe20000000045 */
[----:B------:R-:W-:Y:S01]  /*87d0*/  FFMA R72, R72, R56, R165 ;  /* 0x0000003848487223 */ /* 0x000fe200000000a5 */
[C---:B------:R-:W-:Y:S01]  /*87e0*/  FFMA R125, R87.reuse, R51, R66 ;  /* 0x00000033577d7223 */ /* 0x040fe20000000042 */
[----:B------:R-:W-:Y:S01]  /*87f0*/  FFMA R68, R86, R58, R65 ;  /* 0x0000003a56447223 */ /* 0x000fe20000000041 */
[----:B------:R-:W-:Y:S01]  /*8800*/  FFMA R105, R87, R43, R64 ;  /* 0x0000002b57697223 */ /* 0x000fe20000000040 */
[----:B------:R-:W-:Y:S01]  /*8810*/  FFMA R73, R73, R57, R72 ;  /* 0x0000003949497223 */ /* 0x000fe20000000048 */
[C---:B-1----:R-:W-:Y:S01]  /*8820*/  FFMA R66, R76.reuse, R48, R169 ;  /* 0x000000304c427223 */ /* 0x042fe200000000a9 */
[----:B------:R-:W-:Y:S01]  /*8830*/  FFMA R64, R76, R40, R171 ;  /* 0x000000284c407223 */ /* 0x000fe200000000ab */
        /* <DEDUP_REMOVED lines=94> */
[----:B------:R-:W3:Y:S01]  /*8e20*/  LDS.128 R68, [R145.X4+UR5+0x2260] ;  /* 0x0022600591447984 */ /* 0x000ee20008004c00 */
        /* <DEDUP_REMOVED lines=26> */
[----:B------:R-:W-:Y:S01]  /*8fd0*/  FFMA R203, R63, R59, R74 ;  /* 0x0000003b3fcb7223 */ /* 0x000fe2000000004a */
[C---:B------:R-:W-:Y:S01]  /*8fe0*/  FFMA R72, R64.reuse, R56, R109 ;  /* 0x0000003840487223 */ /* 0x040fe2000000006d */
[C---:B------:R-:W-:Y:S01]  /*8ff0*/  FFMA R75, R65.reuse, R49, R62 ;  /* 0x00000031414b7223 */ /* 0x040fe2000000003e */
[----:B------:R-:W-:Y:S01]  /*9000*/  FFMA R77, R65, R41, R60 ;  /* 0x00000029414d7223 */ /* 0x000fe2000000003c */
[----:B------:R-:W-:Y:S01]  /*9010*/  FFMA R64, R64, R52, R111 ;  /* 0x0000003440407223 */ /* 0x000fe2000000006f */
[----:B------:R-:W2:Y:S01]  /*9020*/  LDS.128 R60, [R145.X4+UR5+0x3060] ;  /* 0x00306005913c7984 */ /* 0x000ea20008004c00 */
        /* <DEDUP_REMOVED lines=12> */
[C---:B---3--:R-:W-:Y:S01]  /*90f0*/  FFMA R72, R68.reuse, R56, R211 ;  /* 0x0000003844487223 */ /* 0x048fe200000000d3 */
[C---:B------:R-:W-:Y:S01]  /*9100*/  FFMA R66, R68.reuse, R48, R209 ;  /* 0x0000003044427223 */ /* 0x040fe200000000d1 */
[C---:B------:R-:W-:Y:S01]  /*9110*/  FFMA R64, R68.reuse, R40, R207 ;  /* 0x0000002844407223 */ /* 0x040fe200000000cf */
[----:B------:R-:W3:Y:S01]  /*9120*/  LDS.128 R84, [R145.X4+UR5+0x3160] ;  /* 0x0031600591547984 */ /* 0x000ee20008004c00 */
        /* <DEDUP_REMOVED lines=30> */
[C---:B--2---:R-:W-:Y:S01]  /*9310*/  FFMA R64, R60.reuse, R56, R227 ;  /* 0x000000383c407223 */ /* 0x044fe200000000e3 */
        /* <DEDUP_REMOVED lines=11> */
[----:B------:R-:W-:Y:S01]  /*93d0*/  FFMA R44, R62, R54, R65 ;  /* 0x000000363e2c7223 */ /* 0x000fe20000000041 */
[C---:B------:R-:W-:Y:S01]  /*93e0*/  FFMA R231, R63.reuse, R59, R60 ;  /* 0x0000003b3fe77223 */ /* 0x040fe2000000003c */
[C---:B------:R-:W-:Y:S01]  /*93f0*/  FFMA R227, R63.reuse, R51, R46 ;  /* 0x000000333fe37223 */ /* 0x040fe2000000002e */
[C---:B---3--:R-:W-:Y:S01]  /*9400*/  FFMA R46, R84.reuse, R40, R237 ;  /* 0x00000028542e7223 */ /* 0x048fe200000000ed */
        /* <DEDUP_REMOVED lines=20> */
[C---:B-1----:R-:W-:Y:S01]  /*9550*/  FFMA R86, R76.reuse, R48, R123 ;  /* 0x000000304c567223 */ /* 0x042fe2000000007b */
[C---:B------:R-:W-:Y:S01]  /*9560*/  FFMA R84, R76.reuse, R40, R213 ;  /* 0x000000284c547223 */ /* 0x040fe200000000d5 */
[----:B------:R-:W1:Y:S01]  /*9570*/  LDS.128 R60, [R157+0x270] ;  /* 0x000270009d3c7984 */ /* 0x000e620000000c00 */
        /* <DEDUP_REMOVED lines=9> */
[----:B------:R-:W1:Y:S01]  /*9610*/  LDS.128 R68, [R157+0x370] ;  /* 0x000370009d447984 */ /* 0x000e620000000c00 */
        /* <DEDUP_REMOVED lines=21> */
[----:B---3--:R-:W-:Y:S01]  /*9770*/  FFMA R42, R72, R44, R163 ;  /* 0x0000002c482a7223 */ /* 0x008fe200000000a3 */
[C---:B------:R-:W-:Y:S01]  /*9780*/  FFMA R99, R83.reuse, R51, R50 ;  /* 0x0000003353637223 */ /* 0x040fe20000000032 */
[----:B------:R-:W-:Y:S01]  /*9790*/  FFMA R58, R82, R58, R57 ;  /* 0x0000003a523a7223 */ /* 0x000fe20000000039 */
[----:B------:R-:W-:Y:S01]  /*97a0*/  FFMA R119, R83, R55, R54 ;  /* 0x0000003753777223 */ /* 0x000fe20000000036 */
[----:B----4-:R-:W-:Y:S01]  /*97b0*/  FFMA R40, R72, R64, R159 ;  /* 0x0000004048287223 */ /* 0x010fe2000000009f */
[----:B------:R-:W-:Y:S01]  /*97c0*/  FFMA R51, R73, R45, R42 ;  /* 0x0000002d49337223 */ /* 0x000fe2000000002a */
[----:B------:R-:W-:-:S02]  /*97d0*/  FFMA R97, R83, R59, R58 ;  /* 0x0000003b53617223 */ /* 0x000fc4000000003a */
[C---:B------:R-:W-:Y:S01]  /*97e0*/  FFMA R53, R73.reuse, R65, R40 ;  /* 0x0000004149357223 */ /* 0x040fe20000000028 */
[----:B-1----:R-:W-:Y:S01]  /*97f0*/  FFMA R48, R72, R60, R161 ;  /* 0x0000003c48307223 */ /* 0x002fe200000000a1 */
[----:B------:R-:W1:Y:S01]  /*9800*/  LDS.128 R40, [R145.X4+UR5+0x370] ;  /* 0x0003700591287984 */ /* 0x000e620008004c00 */
        /* <DEDUP_REMOVED lines=21> */
[C---:B--2---:R-:W-:Y:S01]  /*9960*/  FFMA R54, R76.reuse, R60, R167 ;  /* 0x0000003c4c367223 */ /* 0x044fe200000000a7 */
[----:B------:R-:W-:Y:S01]  /*9970*/  FFMA R52, R76, R44, R169 ;  /* 0x0000002c4c347223 */ /* 0x000fe200000000a9 */
        /* <DEDUP_REMOVED lines=209> */
[C---:B--2---:R-:W-:Y:S01]  /*a690*/  FFMA R86, R76.reuse, R60, R123 ;  /* 0x0000003c4c567223 */ /* 0x044fe2000000007b */
[C---:B------:R-:W-:Y:S01]  /*a6a0*/  FFMA R84, R76.reuse, R44, R213 ;  /* 0x0000002c4c547223 */ /* 0x040fe200000000d5 */
[----:B------:R-:W2:Y:S01]  /*a6b0*/  LDS.128 R48, [R157+0x280] ;  /* 0x000280009d307984 */ /* 0x000ea20000000c00 */
        /* <DEDUP_REMOVED lines=9> */
[----:B------:R-:W2:Y:S01]  /*a750*/  LDS.128 R56, [R157+0x380] ;  /* 0x000380009d387984 */ /* 0x000ea20000000c00 */
        /* <DEDUP_REMOVED lines=29> */
[----:B--2---:R-:W-:Y:S01]  /*a930*/  FFMA R60, R72, R48, R159 ;  /* 0x00000030483c7223 */ /* 0x004fe2000000009f */
        /* <DEDUP_REMOVED lines=1264> */
[C---:B---3--:R-:W-:Y:S01]  /*f840*/  FFMA R72, R68.reuse, R56, R211 ;  /* 0x0000003844487223 */ /* 0x048fe200000000d3 */
[C---:B------:R-:W-:Y:S01]  /*f850*/  FFMA R66, R68.reuse, R48, R209 ;  /* 0x0000003044427223 */ /* 0x040fe200000000d1 */
[C---:B------:R-:W-:Y:S01]  /*f860*/  FFMA R64, R68.reuse, R40, R207 ;  /* 0x0000002844407223 */ /* 0x040fe200000000cf */
        /* <DEDUP_REMOVED lines=46> */
[----:B------:R-:W2:Y:S01]  /*fb50*/  LDS.128 R80, [R145.X4+UR5+0x33c0] ;  /* 0x0033c00591507984 */ /* 0x000ea20008004c00 */
[C---:B------:R-:W-:Y:S01]  /*fb60*/  FFMA R231, R63.reuse, R55, R44 ;  /* 0x000000373fe77223 */ /* 0x040fe2000000002c */
[C---:B------:R-:W-:Y:S01]  /*fb70*/  FFMA R109, R63.reuse, R59, R60 ;  /* 0x0000003b3f6d7223 */ /* 0x040fe2000000003c */
[----:B------:R-:W-:Y:S01]  /*fb80*/  FFMA R111, R63, R51, R46 ;  /* 0x000000333f6f7223 */ /* 0x000fe2000000002e */
[C---:B---3--:R-:W-:Y:S01]  /*fb90*/  FFMA R44, R84.reuse, R52, R241 ;  /* 0x00000034542c7223 */ /* 0x048fe200000000f1 */
        /* <DEDUP_REMOVED lines=13> */
[----:B------:R-:W-:Y:S01]  /*fc70*/  LDS.128 R60, [R157+0xd0] ;  /* 0x0000d0009d3c7984 */ /* 0x000fe20000000c00 */
[----:B------:R-:W-:Y:S01]  /*fc80*/  FFMA R86, R86, R58, R85 ;  /* 0x0000003a56567223 */ /* 0x000fe20000000055 */
[C---:B------:R-:W-:Y:S01]  /*fc90*/  FFMA R229, R87.reuse, R55, R84 ;  /* 0x0000003757e57223 */ /* 0x040fe20000000054 */
[C---:B-1----:R-:W-:Y:S01]  /*fca0*/  FFMA R84, R76.reuse, R40, R213 ;  /* 0x000000284c547223 */ /* 0x042fe200000000d5 */
[----:B------:R-:W1:Y:S01]  /*fcb0*/  LDS.128 R44, [R145.X4+UR5+0xd0] ;  /* 0x0000d005912c7984 */ /* 0x000e620008004c00 */
[C---:B------:R-:W-:Y:S01]  /*fcc0*/  FFMA R209, R87.reuse, R59, R86 ;  /* 0x0000003b57d17223 */ /* 0x040fe20000000056 */
[C---:B------:R-:W-:Y:S01]  /*fcd0*/  FFMA R86, R76.reuse, R48, R123 ;  /* 0x000000304c567223 */ /* 0x040fe2000000007b */
[C---:B------:R-:W-:Y:S01]  /*fce0*/  FFMA R215, R87.reuse, R43, R100 ;  /* 0x0000002b57d77223 */ /* 0x040fe20000000064 */
        /* <DEDUP_REMOVED lines=8> */
[----:B------:R-:W4:Y:S01]  /*fd70*/  LDS.128 R72, [R157+0x3d0] ;  /* 0x0003d0009d487984 */ /* 0x000f220000000c00 */
[C---:B------:R-:W-:Y:S01]  /*fd80*/  FFMA R100, R78.reuse, R50, R91 ;  /* 0x000000324e647223 */ /* 0x040fe2000000005b */
[----:B------:R-:W-:Y:S01]  /*fd90*/  FFMA R77, R77, R53, R76 ;  /* 0x000000354d4d7223 */ /* 0x000fe2000000004c */
[C---:B------:R-:W-:Y:S01]  /*fda0*/  FFMA R102, R78.reuse, R58, R89 ;  /* 0x0000003a4e667223 */ /* 0x040fe20000000059 */
[----:B------:R-:W4:Y:S01]  /*fdb0*/  LDS.128 R84, [R145.X4+UR5+0x1d0] ;  /* 0x0001d00591547984 */ /* 0x000f220008004c00 */
[C---:B------:R-:W-:Y:S01]  /*fdc0*/  FFMA R76, R78.reuse, R42, R103 ;  /* 0x0000002a4e4c7223 */ /* 0x040fe20000000067 */
[----:B------:R-:W-:Y:S01]  /*fdd0*/  FFMA R78, R78, R54, R77 ;  /* 0x000000364e4e7223 */ /* 0x000fe2000000004d */
[C---:B------:R-:W-:Y:S01]  /*fde0*/  FFMA R89, R79.reuse, R59, R102 ;  /* 0x0000003b4f597223 */ /* 0x040fe20000000066 */
[C---:B------:R-:W-:Y:S01]  /*fdf0*/  FFMA R91, R79.reuse, R51, R100 ;  /* 0x000000334f5b7223 */ /* 0x040fe20000000064 */
[C---:B------:R-:W-:Y:S01]  /*fe00*/  FFMA R103, R79.reuse, R43, R76 ;  /* 0x0000002b4f677223 */ /* 0x040fe2000000004c */
[----:B------:R-:W-:Y:S01]  /*fe10*/  FFMA R113, R79, R55, R78 ;  /* 0x000000374f717223 */ /* 0x000fe2000000004e */
[C---:B--2---:R-:W-:Y:S01]  /*fe20*/  FFMA R40, R80.reuse, R40, R117 ;  /* 0x0000002850287223 */ /* 0x044fe20000000075 */
        /* <DEDUP_REMOVED lines=15> */
[C---:B-1----:R-:W-:Y:S01]  /*ff20*/  FFMA R40, R44.reuse, R60, R163 ;  /* 0x0000003c2c287223 */ /* 0x042fe200000000a3 */
[----:B------:R-:W-:Y:S01]  /*ff30*/  FFMA R81, R83, R59, R58 ;  /* 0x0000003b53517223 */ /* 0x000fe2000000003a */
[----:B---3--:R-:W-:-:S02]  /*ff40*/  FFMA R42, R44, R64, R161 ;  /* 0x000000402c2a7223 */ /* 0x008fc400000000a1 */
[C---:B------:R-:W-:Y:S01]  /*ff50*/  FFMA R53, R45.reuse, R61, R40 ;  /* 0x0000003d2d357223 */ /* 0x040fe20000000028 */
[C---:B----4-:R-:W-:Y:S01]  /*ff60*/  FFMA R48, R44.reuse, R68, R159 ;  /* 0x000000442c307223 */ /* 0x050fe2000000009f */
[C---:B------:R-:W-:Y:S02]  /*ff70*/  FFMA R51, R45.reuse, R65, R42 ;  /* 0x000000412d337223 */ /* 0x040fe4000000002a */
[----:B------:R-:W1:Y:S01]  /*ff80*/  LDS.128 R40, [R145.X4+UR5+0x3d0] ;  /* 0x0003d00591287984 */ /* 0x000e620008004c00 */
        /* <DEDUP_REMOVED lines=44> */
[----:B------:R-:W-:Y:S01]  /*10250*/  FFMA R56, R40, R72, R129 ;  /* 0x0000004828387223 */ /* 0x000fe20000000081 */
        /* <DEDUP_REMOVED lines=12> */
[C---:B------:R-:W-:Y:S01]  /*10320*/  FFMA R241, R43.reuse, R75, R58 ;  /* 0x0000004b2bf17223 */ /* 0x040fe2000000003a */
[C---:B---3--:R-:W-:Y:S01]  /*10330*/  FFMA R42, R44.reuse, R68, R183 ;  /* 0x000000442c2a7223 */ /* 0x048fe200000000b7 */
        /* <DEDUP_REMOVED lines=31> */
[----:B------:R-:W-:Y:S01]  /*10530*/  FFMA R114, R50, R74, R57 ;  /* 0x0000004a32727223 */ /* 0x000fe20000000039 */
[----:B-1----:R-:W-:Y:S01]  /*10540*/  FFMA R48, R52, R64, R189 ;  /* 0x0000004034307223 */ /* 0x002fe200000000bd */
        /* <DEDUP_REMOVED lines=82> */
[C---:B------:R-:W-:Y:S01]  /*10a70*/  FFMA R52, R54.reuse, R74, R49 ;  /* 0x0000004a36347223 */ /* 0x040fe20000000031 */
[----:B------:R-:W-:Y:S01]  /*10a80*/  FFMA R54, R54, R62, R53 ;  /* 0x0000003e36367223 */ /* 0x000fe20000000035 */
[C---:B------:R-:W-:Y:S01]  /*10a90*/  FFMA R177, R55.reuse, R71, R50 ;  /* 0x0000004737b17223 */ /* 0x040fe20000000032 */
[----:B------:R-:W-:Y:S01]  /*10aa0*/  FFMA R175, R55, R67, R48 ;  /* 0x0000004337af7223 */ /* 0x000fe20000000030 */
[C---:B--2---:R-:W-:Y:S01]  /*10ab0*/  FFMA R50, R40.reuse, R72, R223 ;  /* 0x0000004828327223 */ /* 0x044fe200000000df */
[C---:B------:R-:W-:Y:S01]  /*10ac0*/  FFMA R48, R40.reuse, R68, R221 ;  /* 0x0000004428307223 */ /* 0x040fe200000000dd */
[C---:B------:R-:W-:Y:S01]  /*10ad0*/  FFMA R94, R40.reuse, R60, R94 ;  /* 0x0000003c285e7223 */ /* 0x040fe2000000005e */
[----:B------:R-:W-:Y:S01]  /*10ae0*/  FFMA R40, R40, R64, R219 ;  /* 0x0000004028287223 */ /* 0x000fe200000000db */
        /* <DEDUP_REMOVED lines=26> */
[----:B------:R-:W1:Y:S01]  /*10c90*/  LDS.128 R52, [R145.X4+UR5+0x33d0] ;  /* 0x0033d00591347984 */ /* 0x000e620008004c00 */
[C---:B------:R-:W-:Y:S01]  /*10ca0*/  FFMA R191, R47.reuse, R63, R40 ;  /* 0x0000003f2fbf7223 */ /* 0x040fe20000000028 */
[C---:B------:R-:W-:Y:S01]  /*10cb0*/  FFMA R167, R47.reuse, R75, R44 ;  /* 0x0000004b2fa77223 */ /* 0x040fe2000000002c */
[----:B------:R-:W-:Y:S01]  /*10cc0*/  FFMA R165, R47, R71, R42 ;  /* 0x000000472fa57223 */ /* 0x000fe2000000002a */
        /* <DEDUP_REMOVED lines=8> */
[----:B------:R-:W-:Y:S01]  /*10d50*/  FFMA R235, R87, R63, R86 ;  /* 0x0000003f57eb7223 */ /* 0x000fe20000000056 */
[C---:B------:R-:W-:Y:S01]  /*10d60*/  FFMA R88, R58.reuse, R66, R43 ;  /* 0x000000423a587223 */ /* 0x040fe2000000002b */
[----:B------:R-:W-:Y:S01]  /*10d70*/  FFMA R57, R57, R73, R56 ;  /* 0x0000004939397223 */ /* 0x000fe20000000038 */
[C---:B------:R-:W-:Y:S01]  /*10d80*/  FFMA R90, R58.reuse, R70, R41 ;  /* 0x000000463a5a7223 */ /* 0x040fe20000000029 */
[-C--:B------:R-:W-:Y:S01]  /*10d90*/  FFMA R163, R47, R67.reuse, R46 ;  /* 0x000000432fa37223 */ /* 0x080fe2000000002e */
[C---:B------:R-:W-:Y:S01]  /*10da0*/  FFMA R56, R58.reuse, R62, R45 ;  /* 0x0000003e3a387223 */ /* 0x040fe2000000002d */
[----:B------:R-:W-:Y:S01]  /*10db0*/  LDS.128 R40, [R145.X4+UR5+0xe0] ;  /* 0x0000e00591287984 */ /* 0x000fe20008004c00 */
        /* <DEDUP_REMOVED lines=22> */
[C---:B-1----:R-:W-:Y:S01]  /*10f20*/  FFMA R64, R52.reuse, R64, R119 ;  /* 0x0000004034407223 */ /* 0x042fe20000000077 */
[C---:B------:R-:W-:Y:S01]  /*10f30*/  FFMA R72, R52.reuse, R72, R81 ;  /* 0x0000004834487223 */ /* 0x040fe20000000051 */
[C---:B------:R-:W-:Y:S01]  /*10f40*/  FFMA R68, R52.reuse, R68, R117 ;  /* 0x0000004434447223 */ /* 0x040fe20000000075 */
[C---:B------:R-:W-:Y:S01]  /*10f50*/  FFMA R125, R51.reuse, R75, R90 ;  /* 0x0000004b337d7223 */ /* 0x040fe2000000005a */
[C---:B------:R-:W-:Y:S01]  /*10f60*/  FFMA R123, R51.reuse, R71, R88 ;  /* 0x00000047337b7223 */ /* 0x040fe20000000058 */
[C---:B------:R-:W-:Y:S01]  /*10f70*/  FFMA R121, R51.reuse, R67, R48 ;  /* 0x0000004333797223 */ /* 0x040fe20000000030 */
        /* <DEDUP_REMOVED lines=16> */
[----:B--2---:R-:W-:-:S03]  /*11080*/  FFMA R60, R40, R108, R217 ;  /* 0x0000006c283c7223 */ /* 0x004fc600000000d9 */
[C---:B------:R-:W-:Y:S01]  /*11090*/  FFMA R63, R41.reuse, R85, R54 ;  /* 0x00000055293f7223 */ /* 0x040fe20000000036 */
[----:B----4-:R-:W-:Y:S01]  /*110a0*/  FFMA R52, R40, R96, R83 ;  /* 0x0000006028347223 */ /* 0x010fe20000000053 */
[C---:B------:R-:W-:Y:S02]  /*110b0*/  FFMA R61, R41.reuse, R109, R60 ;  /* 0x0000006d293d7223 */ /* 0x040fe4000000003c */
[----:B------:R-:W-:Y:S01]  /*110c0*/  FFMA R60, R42, R86, R63 ;  /* 0x000000562a3c7223 */ /* 0x000fe2000000003f */
        /* <DEDUP_REMOVED lines=17> */
[----:B------:R-:W-:-:S02]  /*111e0*/  FFMA R63, R57, R109, R42 ;  /* 0x0000006d393f7223 */ /* 0x000fc4000000002a */
[----:B------:R-:W3:Y:S01]  /*111f0*/  LDS.128 R40, [R145.X4+UR5+0x10e0] ;  /* 0x0010e00591287984 */ /* 0x000ee20008004c00 */
        /* <DEDUP_REMOVED lines=10> */
[----:B------:R-:W-:Y:S01]  /*112a0*/  FFMA R57, R49, R45, R60 ;  /* 0x0000002d31397223 */ /* 0x000fe2000000003c */
[----:B------:R-:W-:Y:S01]  /*112b0*/  FFMA R67, R59, R87, R56 ;  /* 0x000000573b437223 */ /* 0x000fe20000000038 */
[----:B------:R-:W1:Y:S01]  /*112c0*/  LDS.128 R60, [R145.X4+UR5+0x11e0] ;  /* 0x0011e005913c7984 */ /* 0x000e620008004c00 */
        /* <DEDUP_REMOVED lines=10> */
[----:B--2---:R-:W-:Y:S01]  /*11370*/  FFMA R56, R52, R44, R241 ;  /* 0x0000002c34387223 */ /* 0x004fe200000000f1 */
[----:B------:R-:W-:Y:S01]  /*11380*/  FFMA R50, R50, R98, R49 ;  /* 0x0000006232327223 */ /* 0x000fe20000000031 */
[----:B------:R-:W-:Y:S01]  /*11390*/  FFMA R65, R51, R87, R48 ;  /* 0x0000005733417223 */ /* 0x000fe20000000030 */
[C---:B------:R-:W-:Y:S01]  /*113a0*/  FFMA R48, R52.reuse, R84, R129 ;  /* 0x0000005434307223 */ /* 0x040fe20000000081 */
[----:B------:R-:W-:Y:S01]  /*113b0*/  FFMA R49, R53, R45, R56 ;  /* 0x0000002d35317223 */ /* 0x000fe20000000038 */
[----:B------:R-:W-:Y:S01]  /*113c0*/  FFMA R233, R51, R99, R50 ;  /* 0x0000006333e97223 */ /* 0x000fe20000000032 */
[----:B------:R-:W2:Y:S01]  /*113d0*/  LDS.128 R56, [R145.X4+UR5+0x12e0] ;  /* 0x0012e00591387984 */ /* 0x000ea20008004c00 */
        /* <DEDUP_REMOVED lines=8> */
[----:B------:R-:W-:Y:S01]  /*11460*/  FFMA R50, R54, R110, R51 ;  /* 0x0000006e36327223 */ /* 0x000fe20000000033 */
[C---:B---3--:R-:W-:Y:S01]  /*11470*/  FFMA R100, R40.reuse, R44, R100 ;  /* 0x0000002c28647223 */ /* 0x048fe20000000064 */
[----:B------:R-:W-:Y:S01]  /*11480*/  FFMA R82, R40, R108, R82 ;  /* 0x0000006c28527223 */ /* 0x000fe20000000052 */
[----:B------:R-:W-:Y:S01]  /*11490*/  FFMA R54, R54, R98, R53 ;  /* 0x0000006236367223 */ /* 0x000fe20000000035 */
[C---:B------:R-:W-:Y:S01]  /*114a0*/  FFMA R104, R40.reuse, R96, R104 ;  /* 0x0000006028687223 */ /* 0x040fe20000000068 */
[C---:B------:R-:W-:Y:S01]  /*114b0*/  FFMA R49, R41.reuse, R45, R100 ;  /* 0x0000002d29317223 */ /* 0x040fe20000000064 */
[----:B------:R-:W-:Y:S01]  /*114c0*/  FFMA R51, R41, R109, R82 ;  /* 0x0000006d29337223 */ /* 0x000fe20000000052 */
[----:B------:R-:W-:Y:S01]  /*114d0*/  FFMA R78, R40, R84, R78 ;  /* 0x00000054284e7223 */ /* 0x000fe2000000004e */
        /* <DEDUP_REMOVED lines=10> */
[C---:B-1----:R-:W-:Y:S01]  /*11580*/  FFMA R114, R60.reuse, R44, R114 ;  /* 0x0000002c3c727223 */ /* 0x042fe20000000072 */
        /* <DEDUP_REMOVED lines=12> */
[----:B------:R-:W1:Y:S01]  /*11650*/  LDS.128 R40, [R145.X4+UR5+0x20e0] ;  /* 0x0020e00591287984 */ /* 0x000e620008004c00 */
[----:B------:R-:W-:Y:S01]  /*11660*/  FFMA R61, R61, R85, R106 ;  /* 0x000000553d3d7223 */ /* 0x000fe2000000006a */
[C---:B--2---:R-:W-:Y:S01]  /*11670*/  FFMA R124, R56.reuse, R96, R124 ;  /* 0x00000060387c7223 */ /* 0x044fe2000000007c */
        /* <DEDUP_REMOVED lines=18> */
[C---:B------:R-:W-:Y:S01]  /*117a0*/  FFMA R213, R59.reuse, R87, R64 ;  /* 0x000000573bd57223 */ /* 0x040fe20000000040 */
[C---:B------:R-:W-:Y:S01]  /*117b0*/  FFMA R247, R59.reuse, R99, R56 ;  /* 0x000000633bf77223 */ /* 0x040fe20000000038 */
[----:B------:R-:W2:Y:S01]  /*117c0*/  LDS.128 R52, [R157+0x1f0] ;  /* 0x0001f0009d347984 */ /* 0x000ea20000000c00 */
[----:B------:R-:W-:Y:S01]  /*117d0*/  FFMA R225, R59, R47, R58 ;  /* 0x0000002f3be17223 */ /* 0x000fe2000000003a */
[C---:B---3--:R-:W-:Y:S01]  /*117e0*/  FFMA R64, R48.reuse, R44, R101 ;  /* 0x0000002c30407223 */ /* 0x048fe20000000065 */
[C---:B------:R-:W-:Y:S01]  /*117f0*/  FFMA R58, R48.reuse, R108, R95 ;  /* 0x0000006c303a7223 */ /* 0x040fe2000000005f */
[----:B------:R-:W3:Y:S01]  /*11800*/  LDS.128 R60, [R157+0x2f0] ;  /* 0x0002f0009d3c7984 */ /* 0x000ee20000000c00 */
[C---:B------:R-:W-:Y:S01]  /*11810*/  FFMA R56, R48.reuse, R84, R93 ;  /* 0x0000005430387223 */ /* 0x040fe2000000005d */
[----:B------:R-:W-:Y:S01]  /*11820*/  FFMA R48, R48, R96, R115 ;  /* 0x0000006030307223 */ /* 0x000fe20000000073 */
[C---:B------:R-:W-:Y:S01]  /*11830*/  FFMA R93, R49.reuse, R45, R64 ;  /* 0x0000002d315d7223 */ /* 0x040fe20000000040 */
[----:B------:R-:W4:Y:S01]  /*11840*/  LDS.128 R76, [R157+0xf0] ;  /* 0x0000f0009d4c7984 */ /* 0x000f220000000c00 */
[C---:B------:R-:W-:Y:S01]  /*11850*/  FFMA R95, R49.reuse, R109, R58 ;  /* 0x0000006d315f7223 */ /* 0x040fe2000000003a */
[----:B------:R-:W-:Y:S01]  /*11860*/  FFMA R101, R49, R85, R56 ;  /* 0x0000005531657223 */ /* 0x000fe20000000038 */
[----:B------:R-:W-:Y:S01]  /*11870*/  FFMA R223, R59, R111, R66 ;  /* 0x0000006f3bdf7223 */ /* 0x000fe20000000042 */
[----:B------:R1:W4:Y:S01]  /*11880*/  LDS.128 R72, [R157+0x3f0] ;  /* 0x0003f0009d487984 */ /* 0x0003220000000c00 */
[----:B------:R-:W-:Y:S01]  /*11890*/  FFMA R49, R49, R97, R48 ;  /* 0x0000006131317223 */ /* 0x000fe20000000030 */
[C---:B------:R-:W-:Y:S01]  /*118a0*/  FFMA R66, R50.reuse, R46, R93 ;  /* 0x0000002e32427223 */ /* 0x040fe2000000005d */
        /* <DEDUP_REMOVED lines=26> */
[----:B---3--:R-:W-:-:S03]  /*11a50*/  FFMA R64, R128, R60, R249 ;  /* 0x0000003c80407223 */ /* 0x008fc600000000f9 */
[C---:B------:R-:W-:Y:S01]  /*11a60*/  FFMA R43, R129.reuse, R53, R42 ;  /* 0x00000035812b7223 */ /* 0x040fe2000000002a */
[C---:B----4-:R-:W-:Y:S01]  /*11a70*/  FFMA R40, R128.reuse, R76, R69 ;  /* 0x0000004c80287223 */ /* 0x050fe20000000045 */
[C---:B------:R-:W-:Y:S01]  /*11a80*/  FFMA R41, R129.reuse, R61, R64 ;  /* 0x0000003d81297223 */ /* 0x040fe20000000040 */
[----:B------:R-:W2:Y:S01]  /*11a90*/  LDS.128 R68, [R145.X4+UR5+0x3f0] ;  /* 0x0003f00591447984 */ /* 0x000ea20008004c00 */
[----:B------:R-:W-:Y:S01]  /*11aa0*/  FFMA R128, R128, R72, R251 ;  /* 0x0000004880807223 */ /* 0x000fe200000000fb */
[C---:B------:R-:W-:Y:S01]  /*11ab0*/  FFMA R93, R129.reuse, R77, R40 ;  /* 0x0000004d815d7223 */ /* 0x040fe20000000028 */
[C---:B------:R-:W-:Y:S01]  /*11ac0*/  FFMA R40, R130.reuse, R54, R43 ;  /* 0x0000003682287223 */ /* 0x040fe2000000002b */
[C---:B------:R-:W-:Y:S01]  /*11ad0*/  FFMA R42, R130.reuse, R62, R41 ;  /* 0x0000003e822a7223 */ /* 0x040fe20000000029 */
[----:B------:R-:W-:Y:S01]  /*11ae0*/  FFMA R129, R129, R73, R128 ;  /* 0x0000004981817223 */ /* 0x000fe20000000080 */
[----:B------:R-:W-:-:S03]  /*11af0*/  FFMA R128, R130, R78, R93 ;  /* 0x0000004e82807223 */ /* 0x000fc6000000005d */
        /* <DEDUP_REMOVED lines=28> */
[----:B------:R-:W1:Y:S01]  /*11cc0*/  LDS.128 R64, [R145.X4+UR5+0x11f0] ;  /* 0x0011f00591407984 */ /* 0x000e620008004c00 */
[C---:B------:R-:W-:Y:S01]  /*11cd0*/  FFMA R93, R49.reuse, R53, R56 ;  /* 0x00000035315d7223 */ /* 0x040fe20000000038 */
        /* <DEDUP_REMOVED lines=312> */
[----:B------:R-:W-:-:S02]  /*13060*/  FFMA R44, R43, R79, R42 ;  /* 0x0000004f2b2c7223 */ /* 0x000fc4000000002a */
[----:B------:R2:W3:Y:S01]  /*13070*/  LDS.128 R40, [R145.X4+UR5+0x33f0] ;  /* 0x0033f00591287984 */ /* 0x0004e20008004c00 */
[C---:B-1----:R-:W-:Y:S01]  /*13080*/  FFMA R116, R96.reuse, R76, R211 ;  /* 0x0000004c60747223 */ /* 0x042fe200000000d3 */
[C---:B------:R-:W-:Y:S01]  /*13090*/  FFMA R118, R96.reuse, R52, R187 ;  /* 0x0000003460767223 */ /* 0x040fe200000000bb */
[C---:B------:R-:W-:Y:S01]  /*130a0*/  FFMA R124, R96.reuse, R60, R207 ;  /* 0x0000003c607c7223 */ /* 0x040fe200000000cf */
[----:B------:R-:W-:-:S01]  /*130b0*/  FFMA R96, R96, R72, R209 ;  /* 0x0000004860607223 */ /* 0x000fc200000000d1 */
[----:B--2---:R-:W-:Y:S01]  /*130c0*/  SEL R143, R143, RZ, !P1 ;  /* 0x000000ff8f8f7207 */ /* 0x004fe20004800000 */
[----:B------:R-:W-:Y:S06]  /*130d0*/  BAR.SYNC 0x0 ;  /* 0x0000000000007b1d */ /* 0x000fec0000000000 */
[----:B------:R-:W-:Y:S01]  /*130e0*/  IADD3 R64, P1, R0, UR6, RZ ;  /* 0x0000000600407c10 */ /* 0x000fe2000ff3e0ff */
[----:B------:R-:W-:Y:S01]  /*130f0*/  UIADD3 UR4, UR4, 0x1, URZ ;  /* 0x0000000104047890 */ /* 0x000fe2000fffe03f */
[----:B------:R-:W-:Y:S01]  /*13100*/  IADD3 R66, P2, R2, UR6, RZ ;  /* 0x0000000602427c10 */ /* 0x000fe2000ff5e0ff */
[C---:B---3--:R-:W-:Y:S01]  /*13110*/  FFMA R72, R40.reuse, R72, R117 ;  /* 0x0000004828487223 */ /* 0x048fe20000000075 */
[----:B------:R-:W-:Y:S01]  /*13120*/  IADD3.X R65, R3, UR7, RZ, P1, !PT ;  /* 0x0000000703417c10 */ /* 0x000fe20008ffe4ff */
[----:B------:R-:W-:Y:S01]  /*13130*/  FFMA R60, R40, R60, R125 ;  /* 0x0000003c283c7223 */ /* 0x000fe2000000007d */
[----:B------:R-:W-:Y:S01]  /*13140*/  IADD3 R170, P1, R4, UR6, RZ ;  /* 0x0000000604aa7c10 */ /* 0x000fe2000ff3e0ff */
[C---:B------:R-:W-:Y:S01]  /*13150*/  FFMA R76, R40.reuse, R76, R119 ;  /* 0x0000004c284c7223 */ /* 0x040fe20000000077 */
[----:B------:R-:W-:Y:S01]  /*13160*/  LEA R157, R143, R168, 0xe ;  /* 0x000000a88f9d7211 */ /* 0x000fe200078e70ff */
[----:B------:R-:W-:Y:S01]  /*13170*/  FFMA R40, R40, R52, R127 ;  /* 0x0000003428287223 */ /* 0x000fe2000000007f */
[----:B------:R-:W-:Y:S01]  /*13180*/  IADD3.X R171, R7, UR7, RZ, P1, !PT ;  /* 0x0000000707ab7c10 */ /* 0x000fe20008ffe4ff */
[----:B------:R-:W-:Y:S01]  /*13190*/  UISETP.GE.AND UP0, UPT, UR4, 0x2, UPT ;  /* 0x000000020400788c */ /* 0x000fe2000bf06270 */
[----:B------:R-:W-:Y:S01]  /*131a0*/  IADD3 R172, P1, R6, UR6, RZ ;  /* 0x0000000606ac7c10 */ /* 0x000fe2000ff3e0ff */
[----:B------:R-:W-:Y:S01]  /*131b0*/  @!PT LDS RZ, [RZ] ;  /* 0x00000000fffff984 */ /* 0x000fe20000000800 */
[----:B------:R-:W-:Y:S01]  /*131c0*/  @!PT LDS RZ, [RZ] ;  /* 0x00000000fffff984 */ /* 0x000fe20000000800 */
[----:B------:R-:W-:Y:S01]  /*131d0*/  @!PT LDS RZ, [RZ] ;  /* 0x00000000fffff984 */ /* 0x000fe20000000800 */
[----:B------:R1:W-:Y:S01]  /*131e0*/  LDGSTS.E.BYPASS.128 [R157], [R64.64], !P0 ;  /* 0x00000000409d7fae */ /* 0x0003e2000c101c4a */
[----:B------:R-:W-:Y:S01]  /*131f0*/  LEA R159, R143, R166, 0xe ;  /* 0x000000a68f9f7211 */ /* 0x000fe200078e70ff */
[----:B------:R-:W-:Y:S01]  /*13200*/  USEL UR4, UR4, URZ, !UP0 ;  /* 0x0000003f04047287 */ /* 0x000fe2000c000000 */
[----:B------:R-:W-:-:S02]  /*13210*/  IADD3.X R173, R9, UR7, RZ, P1, !PT ;  /* 0x0000000709ad7c10 */ /* 0x000fc40008ffe4ff */
[----:B------:R-:W-:Y:S01]  /*13220*/  IADD3 R176, P1, R10, UR6, RZ ;  /* 0x000000060ab07c10 */ /* 0x000fe2000ff3e0ff */
[----:B------:R-:W-:Y:S01]  /*13230*/  USHF.L.U32 UR5, UR4, 0xe, URZ ;  /* 0x0000000e04057899 */ /* 0x000fe2000800063f */
[----:B------:R-:W-:Y:S01]  /*13240*/  IADD3.X R67, R5, UR7, RZ, P2, !PT ;  /* 0x0000000705437c10 */ /* 0x000fe200097fe4ff */
[----:B------:R-:W-:Y:S01]  /*13250*/  ULEA UR8, UR4, 0x8000, 0xf ;  /* 0x0000800004087891 */ /* 0x000fe2000f8e783f */
[----:B------:R-:W-:Y:S02]  /*13260*/  LEA R161, R143, R164, 0xe ;  /* 0x000000a48fa17211 */ /* 0x000fe400078e70ff */
[----:B------:R-:W-:Y:S01]  /*13270*/  IADD3.X R177, R13, UR7, RZ, P1, !PT ;  /* 0x000000070db17c10 */ /* 0x000fe20008ffe4ff */
[----:B------:R2:W-:Y:S01]  /*13280*/  LDGSTS.E.BYPASS.128 [R159], [R66.64], !P0 ;  /* 0x00000000429f7fae */ /* 0x0005e2000c101c4a */
[----:B-1----:R-:W-:Y:S02]  /*13290*/  IADD3 R64, P1, R12, UR6, RZ ;  /* 0x000000060c407c10 */ /* 0x002fe4000ff3e0ff */
[----:B------:R-:W-:Y:S01]  /*132a0*/  IADD3 R174, P2, R8, UR6, RZ ;  /* 0x0000000608ae7c10 */ /* 0x000fe2000ff5e0ff */
[----:B------:R1:W-:Y:S01]  /*132b0*/  LDGSTS.E.BYPASS.128 [R161], [R170.64], !P0 ;  /* 0x00000000aaa17fae */ /* 0x0003e2000c101c4a */
[----:B------:R-:W-:-:S02]  /*132c0*/  LEA R163, R143, R162, 0xe ;  /* 0x000000a28fa37211 */ /* 0x000fc400078e70ff */
[----:B------:R-:W-:Y:S02]  /*132d0*/  IADD3.X R65, R15, UR7, RZ, P1, !PT ;  /* 0x000000070f417c10 */ /* 0x000fe40008ffe4ff */
[----:B------:R-:W-:Y:S01]  /*132e0*/  LEA R165, R143, R160, 0xe ;  /* 0x000000a08fa57211 */ /* 0x000fe200078e70ff */
[----:B------:R3:W-:Y:S01]  /*132f0*/  LDGSTS.E.BYPASS.128 [R163], [R172.64], !P0 ;  /* 0x00000000aca37fae */ /* 0x0007e2000c101c4a */
[----:B------:R-:W-:Y:S02]  /*13300*/  IADD3.X R175, R11, UR7, RZ, P2, !PT ;  /* 0x000000070baf7c10 */ /* 0x000fe400097fe4ff */
[----:B------:R-:W-:Y:S02]  /*13310*/  LEA R157, R143, R158, 0xe ;  /* 0x0000009e8f9d7211 */ /* 0x000fe400078e70ff */
[----:B------:R-:W-:Y:S01]  /*13320*/  IADD3 R178, P2, R14, UR6, RZ ;  /* 0x000000060eb27c10 */ /* 0x000fe2000ff5e0ff */
[----:B------:R4:W-:Y:S01]  /*13330*/  LDGSTS.E.BYPASS.128 [R165], [R174.64], !P0 ;  /* 0x00000000aea57fae */ /* 0x0009e2000c101c4a */
[----:B-1----:R-:W-:-:S02]  /*13340*/  IADD3 R170, P1, R18, UR6, RZ ;  /* 0x0000000612aa7c10 */ /* 0x002fc4000ff3e0ff */
[----:B--2---:R-:W-:Y:S01]  /*13350*/  LEA R159, R143, R156, 0xe ;  /* 0x0000009c8f9f7211 */ /* 0x004fe200078e70ff */
[----:B------:R1:W-:Y:S01]  /*13360*/  LDGSTS.E.BYPASS.128 [R157], [R176.64], !P0 ;  /* 0x00000000b09d7fae */ /* 0x0003e2000c101c4a */
[----:B------:R-:W-:Y:S02]  /*13370*/  IADD3.X R171, R21, UR7, RZ, P1, !PT ;  /* 0x0000000715ab7c10 */ /* 0x000fe40008ffe4ff */
[----:B------:R-:W-:Y:S01]  /*13380*/  IADD3 R66, P3, R16, UR6, RZ ;  /* 0x0000000610427c10 */ /* 0x000fe2000ff7e0ff */
[----:B------:R2:W-:Y:S01]  /*13390*/  LDGSTS.E.BYPASS.128 [R159], [R64.64], !P0 ;  /* 0x00000000409f7fae */ /* 0x0005e2000c101c4a */
[C---:B---3--:R-:W-:Y:S02]  /*133a0*/  LEA R163, R143.reuse, 0x8000, 0xf ;  /* 0x000080008fa37811 */ /* 0x048fe400078e78ff */
[----:B------:R-:W-:Y:S02]  /*133b0*/  IADD3 R172, P1, R22, UR6, RZ ;  /* 0x0000000616ac7c10 */ /* 0x000fe4000ff3e0ff */
[----:B------:R-:W-:-:S02]  /*133c0*/  LEA R161, R143, R154, 0xe ;  /* 0x0000009a8fa17211 */ /* 0x000fc400078e70ff */
[----:B------:R-:W-:Y:S02]  /*133d0*/  IADD3.X R179, R17, UR7, RZ, P2, !PT ;  /* 0x0000000711b37c10 */ /* 0x000fe400097fe4ff */
[----:B------:R-:W-:Y:S02]  /*133e0*/  IADD3.X R67, R19, UR7, RZ, P3, !PT ;  /* 0x0000000713437c10 */ /* 0x000fe40009ffe4ff */
[----:B----4-:R-:W-:Y:S01]  /*133f0*/  IADD3 R165, R168, R163, RZ ;  /* 0x000000a3a8a57210 */ /* 0x010fe20007ffe0ff */
[----:B------:R3:W-:Y:S01]  /*13400*/  LDGSTS.E.BYPASS.128 [R161], [R178.64], !P0 ;  /* 0x00000000b2a17fae */ /* 0x0007e2000c101c4a */
[----:B------:R-:W-:Y:S02]  /*13410*/  IADD3.X R173, R25, UR7, RZ, P1, !PT ;  /* 0x0000000719ad7c10 */ /* 0x000fe40008ffe4ff */
[----:B--2---:R-:W-:Y:S01]  /*13420*/  IADD3 R64, P1, R24, UR6, RZ ;  /* 0x0000000618407c10 */ /* 0x004fe2000ff3e0ff */
[----:B------:R-:W0:Y:S01]  /*13430*/  LDGDEPBAR ;  /* 0x00000000000079af */ /* 0x000e220000000000 */
[----:B------:R-:W-:-:S02]  /*13440*/  IADD3 R174, P2, R20, UR6, RZ ;  /* 0x0000000614ae7c10 */ /* 0x000fc4000ff5e0ff */
[-C--:B-1----:R-:W-:Y:S01]  /*13450*/  IADD3 R157, R166, R163.reuse, RZ ;  /* 0x000000a3a69d7210 */ /* 0x082fe20007ffe0ff */
[----:B------:R1:W-:Y:S01]  /*13460*/  LDGSTS.E.BYPASS.128 [R165], [R66.64], !P0 ;  /* 0x0000000042a57fae */ /* 0x0003e2000c101c4a */
[----:B------:R-:W-:Y:S02]  /*13470*/  IADD3.X R65, R27, UR7, RZ, P1, !PT ;  /* 0x000000071b417c10 */ /* 0x000fe40008ffe4ff */
[----:B------:R-:W-:Y:S01]  /*13480*/  IADD3.X R175, R23, UR7, RZ, P2, !PT ;  /* 0x0000000717af7c10 */ /* 0x000fe200097fe4ff */
[----:B------:R2:W-:Y:S01]  /*13490*/  LDGSTS.E.BYPASS.128 [R157], [R170.64], !P0 ;  /* 0x00000000aa9d7fae */ /* 0x0005e2000c101c4a */
[-C--:B------:R-:W-:Y:S02]  /*134a0*/  IADD3 R159, R164, R163.reuse, RZ ;  /* 0x000000a3a49f7210 */ /* 0x080fe40007ffe0ff */
[-C--:B---3--:R-:W-:Y:S02]  /*134b0*/  IADD3 R161, R162, R163.reuse, RZ ;  /* 0x000000a3a2a17210 */ /* 0x088fe40007ffe0ff */
[----:B------:R-:W-:Y:S01]  /*134c0*/  IADD3 R176, P2, R26, UR6, RZ ;  /* 0x000000061ab07c10 */ /* 0x000fe2000ff5e0ff */
[----:B------:R3:W-:Y:S01]  /*134d0*/  LDGSTS.E.BYPASS.128 [R159], [R174.64], !P0 ;  /* 0x00000000ae9f7fae */ /* 0x0007e2000c101c4a */
[----:B------:R-:W-:-:S02]  /*134e0*/  IADD3 R167, R148, R163, RZ ;  /* 0x000000a394a77210 */ /* 0x000fc40007ffe0ff */
[----:B-1----:R-:W-:Y:S01]  /*134f0*/  IADD3 R66, P1, R28, UR6, RZ ;  /* 0x000000061c427c10 */ /* 0x002fe2000ff3e0ff */
[----:B------:R1:W-:Y:S01]  /*13500*/  LDGSTS.E.BYPASS.128 [R161], [R172.64], !P0 ;  /* 0x00000000aca17fae */ /* 0x0003e2000c101c4a */
[-C--:B------:R-:W-:Y:S02]  /*13510*/  IADD3 R165, R160, R163.reuse, RZ ;  /* 0x000000a3a0a57210 */ /* 0x080fe40007ffe0ff */
[----:B------:R-:W-:Y:S02]  /*13520*/  IADD3.X R67, R31, UR7, RZ, P1, !PT ;  /* 0x000000071f437c10 */ /* 0x000fe40008ffe4ff */
[----:B--2---:R-:W-:Y:S01]  /*13530*/  IADD3 R170, P1, R30, UR6, RZ ;  /* 0x000000061eaa7c10 */ /* 0x004fe2000ff3e0ff */
[----:B------:R2:W-:Y:S01]  /*13540*/  LDGSTS.E.BYPASS.128 [R165], [R64.64], !P0 ;  /* 0x0000000040a57fae */ /* 0x0005e2000c101c4a */
[----:B------:R-:W-:Y:S02]  /*13550*/  IADD3.X R177, R29, UR7, RZ, P2, !PT ;  /* 0x000000071db17c10 */ /* 0x000fe400097fe4ff */
[----:B------:R-:W-:-:S02]  /*13560*/  IADD3 R157, R158, R163, RZ ;  /* 0x000000a39e9d7210 */ /* 0x000fc40007ffe0ff */
[-C--:B---3--:R-:W-:Y:S02]  /*13570*/  IADD3 R159, R156, R163.reuse, RZ ;  /* 0x000000a39c9f7210 */ /* 0x088fe40007ffe0ff */
[----:B------:R-:W-:Y:S01]  /*13580*/  IADD3.X R171, R33, UR7, RZ, P1, !PT ;  /* 0x0000000721ab7c10 */ /* 0x000fe20008ffe4ff */
[----:B------:R3:W-:Y:S01]  /*13590*/  LDGSTS.E.BYPASS.128 [R157], [R176.64], !P0 ;  /* 0x00000000b09d7fae */ /* 0x0007e2000c101c4a */
[----:B-1----:R-:W-:Y:S02]  /*135a0*/  IADD3 R172, P1, R34, UR6, RZ ;  /* 0x0000000622ac7c10 */ /* 0x002fe4000ff3e0ff */
[----:B------:R-:W-:Y:S01]  /*135b0*/  IADD3 R174, P2, R32, UR6, RZ ;  /* 0x0000000620ae7c10 */ /* 0x000fe2000ff5e0ff */
[----:B------:R1:W-:Y:S01]  /*135c0*/  LDGSTS.E.BYPASS.128 [R159], [R66.64], !P0 ;  /* 0x00000000429f7fae */ /* 0x0003e2000c101c4a */
[----:B------:R-:W-:Y:S02]  /*135d0*/  IADD3.X R173, R37, UR7, RZ, P1, !PT ;  /* 0x0000000725ad7c10 */ /* 0x000fe40008ffe4ff */
[----:B------:R-:W-:-:S02]  /*135e0*/  IADD3 R161, R154, R163, RZ ;  /* 0x000000a39aa17210 */ /* 0x000fc40007ffe0ff */
[----:B------:R-:W-:Y:S02]  /*135f0*/  IADD3.X R175, R35, UR7, RZ, P2, !PT ;  /* 0x0000000723af7c10 */ /* 0x000fe400097fe4ff */
[-C--:B--2---:R-:W-:Y:S01]  /*13600*/  IADD3 R165, R153, R163.reuse, RZ ;  /* 0x000000a399a57210 */ /* 0x084fe20007ffe0ff */
[----:B------:R2:W-:Y:S01]  /*13610*/  LDGSTS.E.BYPASS.128 [R161], [R170.64], !P0 ;  /* 0x00000000aaa17fae */ /* 0x0005e2000c101c4a */
[-C--:B---3--:R-:W-:Y:S02]  /*13620*/  IADD3 R157, R152, R163.reuse, RZ ;  /* 0x000000a3989d7210 */ /* 0x088fe40007ffe0ff */
[----:B------:R-:W-:Y:S01]  /*13630*/  IADD3 R176, P2, R38, UR6, RZ ;  /* 0x0000000626b07c10 */ /* 0x000fe2000ff5e0ff */
[----:B------:R3:W-:Y:S01]  /*13640*/  LDGSTS.E.BYPASS.128 [R165], [R174.64], !P0 ;  /* 0x00000000aea57fae */ /* 0x0007e2000c101c4a */
[----:B-1----:R-:W-:Y:S02]  /*13650*/  IADD3 R66, P1, R36, UR6, RZ ;  /* 0x0000000624427c10 */ /* 0x002fe4000ff3e0ff */
[----:B------:R-:W-:Y:S01]  /*13660*/  IADD3 R159, R151, R163, RZ ;  /* 0x000000a3979f7210 */ /* 0x000fe20007ffe0ff */
[----:B------:R1:W-:Y:S01]  /*13670*/  LDGSTS.E.BYPASS.128 [R157], [R172.64], !P0 ;  /* 0x00000000ac9d7fae */ /* 0x0003e2000c101c4a */
[----:B------:R-:W-:-:S02]  /*13680*/  IADD3.X R67, R39, UR7, RZ, P1, !PT ;  /* 0x0000000727437c10 */ /* 0x000fc40008ffe4ff */
[----:B------:R-:W-:Y:S02]  /*13690*/  IADD3 R64, P1, R132, UR6, RZ ;  /* 0x0000000684407c10 */ /* 0x000fe4000ff3e0ff */
[----:B------:R-:W-:Y:S01]  /*136a0*/  IADD3.X R177, R133, UR7, RZ, P2, !PT ;  /* 0x0000000785b17c10 */ /* 0x000fe200097fe4ff */
[----:B------:R4:W-:Y:S01]  /*136b0*/  LDGSTS.E.BYPASS.128 [R159], [R66.64], !P0 ;  /* 0x00000000429f7fae */ /* 0x0009e2000c101c4a */
[----:B------:R-:W-:Y:S02]  /*136c0*/  IADD3.X R65, R134, UR7, RZ, P1, !PT ;  /* 0x0000000786417c10 */ /* 0x000fe40008ffe4ff */
[----:B--2---:R-:W-:Y:S02]  /*136d0*/  IADD3 R170, P1, R136, UR6, RZ ;  /* 0x0000000688aa7c10 */ /* 0x004fe4000ff3e0ff */
[----:B------:R-:W-:Y:S01]  /*136e0*/  IADD3 R161, R150, R163, RZ ;  /* 0x000000a396a17210 */ /* 0x000fe20007ffe0ff */
[----:B-1----:R-:W-:Y:S01]  /*136f0*/  FFMA R157, R97, R53, R118 ;  /* 0x00000035619d7223 */ /* 0x002fe20000000076 */
[----:B------:R-:W-:-:S02]  /*13700*/  IADD3 R172, P2, R138, UR6, RZ ;  /* 0x000000068aac7c10 */ /* 0x000fc4000ff5e0ff */
[----:B---3--:R-:W-:Y:S01]  /*13710*/  IADD3 R174, P3, R140, UR6, RZ ;  /* 0x000000068cae7c10 */ /* 0x008fe2000ff7e0ff */
[----:B------:R1:W-:Y:S01]  /*13720*/  LDGSTS.E.BYPASS.128 [R161], [R176.64], !P0 ;  /* 0x00000000b0a17fae */ /* 0x0003e2000c101c4a */
[----:B------:R-:W-:Y:S01]  /*13730*/  IADD3 R165, R149, R163, RZ ;  /* 0x000000a395a57210 */ /* 0x000fe20007ffe0ff */
[-C--:B----4-:R-:W-:Y:S01]  /*13740*/  FFMA R67, R97, R61.reuse, R124 ;  /* 0x0000003d61437223 */ /* 0x090fe2000000007c */
[----:B------:R-:W-:Y:S01]  /*13750*/  IADD3.X R171, R135, UR7, RZ, P1, !PT ;  /* 0x0000000787ab7c10 */ /* 0x000fe20008ffe4ff */
[----:B------:R-:W-:Y:S01]  /*13760*/  FFMA R61, R41, R61, R60 ;  /* 0x0000003d293d7223 */ /* 0x000fe2000000003c */
[----:B------:R-:W-:Y:S01]  /*13770*/  IADD3.X R173, R137, UR7, RZ, P2, !PT ;  /* 0x0000000789ad7c10 */ /* 0x000fe200097fe4ff */
[----:B------:R2:W-:Y:S01]  /*13780*/  LDGSTS.E.BYPASS.128 [R165], [R64.64], !P0 ;  /* 0x0000000040a57fae */ /* 0x0005e2000c101c4a */
[-C--:B------:R-:W-:Y:S01]  /*13790*/  IADD3 R159, R147, R163.reuse, RZ ;  /* 0x000000a3939f7210 */ /* 0x080fe20007ffe0ff */
[----:B------:R-:W-:Y:S01]  /*137a0*/  UIADD3 UR6, UP1, UR6, 0x100, URZ ;  /* 0x0000010006067890 */ /* 0x000fe2000ff3e03f */
[----:B------:R-:W-:Y:S01]  /*137b0*/  IADD3.X R175, R139, UR7, RZ, P3, !PT ;  /* 0x000000078baf7c10 */ /* 0x000fe20009ffe4ff */
[----:B------:R1:W-:Y:S01]  /*137c0*/  LDGSTS.E.BYPASS.128 [R167], [R170.64], !P0 ;  /* 0x00000000aaa77fae */ /* 0x0003e2000c101c4a */
[----:B------:R-:W-:Y:S01]  /*137d0*/  IADD3 R163, R146, R163, RZ ;  /* 0x000000a392a37210 */ /* 0x000fe20007ffe0ff */
[-C--:B------:R-:W-:Y:S01]  /*137e0*/  FFMA R66, R98, R62.reuse, R67 ;  /* 0x0000003e62427223 */ /* 0x080fe20000000043 */
[----:B------:R-:W-:Y:S01]  /*137f0*/  FFMA R62, R42, R62, R61 ;  /* 0x0000003e2a3e7223 */ /* 0x000fe2000000003d */
[----:B------:R1:W-:Y:S01]  /*13800*/  LDGSTS.E.BYPASS.128 [R159], [R172.64], !P0 ;  /* 0x00000000ac9f7fae */ /* 0x0003e2000c101c4a */
[----:B------:R-:W-:Y:S01]  /*13810*/  UIADD3.X UR7, URZ, UR7, URZ, UP1, !UPT ;  /* 0x000000073f077290 */ /* 0x000fe20008ffe43f */
[----:B------:R-:W-:-:S02]  /*13820*/  FFMA R66, R99, R63, R66 ;  /* 0x0000003f63427223 */ /* 0x000fc40000000042 */
[----:B------:R1:W-:Y:S01]  /*13830*/  LDGSTS.E.BYPASS.128 [R163], [R174.64], !P0 ;  /* 0x00000000aea37fae */ /* 0x0003e2000c101c4a */
[----:B------:R-:W-:Y:S01]  /*13840*/  ISETP.GE.U32.AND P0, PT, R155, 0x1c0, PT ;  /* 0x000001c09b00780c */ /* 0x000fe20003f06070 */
[C---:B--2---:R-:W-:Y:S01]  /*13850*/  FFMA R65, R97.reuse, R73, R96 ;  /* 0x0000004961417223 */ /* 0x044fe20000000060 */
[----:B------:R-:W-:Y:S01]  /*13860*/  FFMA R97, R97, R77, R116 ;  /* 0x0000004d61617223 */ /* 0x000fe20000000074 */
[----:B------:R-:W0:Y:S01]  /*13870*/  LDGDEPBAR ;  /* 0x00000000000079af */ /* 0x000e220000000000 */
[C---:B------:R-:W-:Y:S01]  /*13880*/  FFMA R73, R41.reuse, R73, R72 ;  /* 0x0000004929497223 */ /* 0x040fe20000000048 */
[C---:B------:R-:W-:Y:S01]  /*13890*/  FFMA R77, R41.reuse, R77, R76 ;  /* 0x0000004d294d7223 */ /* 0x040fe2000000004c */
[----:B------:R-:W-:Y:S01]  /*138a0*/  FFMA R41, R41, R53, R40 ;  /* 0x0000003529297223 */ /* 0x000fe20000000028 */
        /* <DEDUP_REMOVED lines=13> */
[----:B------:R-:W-:-:S04]  /*13980*/  DEPBAR.LE SB0, 0x2 ;  /* 0x000080800000791a */ /* 0x000fc80000000000 */
[----:B------:R-:W-:Y:S06]  /*13990*/  BAR.SYNC 0x0 ;  /* 0x0000000000007b1d */ /* 0x000fec0000000000 */
[----:B-1----:R-:W-:Y:S01]  /*139a0*/  @P0 CALL.REL.NOINC `(.L_x_0) ;  /* 0x0000001000000944 */ /* 0x002fe20003c00000 */
[----:B------:R-:W-:Y:S05]  /*139b0*/  BRA `(.L_x_1) ;  /* 0xfffee46000007947 */ /* 0x000fea000383ffff */
.L_x_0:
[----:B------:R-:W1:Y:S01]  /*139c0*/  S2R R0, SR_TID.X ;  /* 0x0000000000007919 */ /* 0x000e620000002100 */
[----:B------:R-:W-:-:S04]  /*139d0*/  DEPBAR.LE SB0, 0x0 ;  /* 0x000080000000791a */ /* 0x000fc80000000000 */
[C---:B------:R-:W-:Y:S02]  /*139e0*/  LOP3.LUT R2, R142.reuse, 0x8, RZ, 0xfc, !PT ;  /* 0x000000088e027812 */ /* 0x040fe400078efcff */
[C---:B------:R-:W-:Y:S02]  /*139f0*/  LOP3.LUT R12, R142.reuse, 0x10, RZ, 0xfc, !PT ;  /* 0x000000108e0c7812 */ /* 0x040fe400078efcff */
[C---:B------:R-:W-:Y:S02]  /*13a00*/  LOP3.LUT R20, R142.reuse, 0x18, RZ, 0xfc, !PT ;  /* 0x000000188e147812 */ /* 0x040fe400078efcff */
[C---:B------:R-:W-:Y:S02]  /*13a10*/  LOP3.LUT R21, R142.reuse, 0x1c, RZ, 0xfc, !PT ;  /* 0x0000001c8e157812 */ /* 0x040fe400078efcff */
[C---:B------:R-:W-:Y:S02]  /*13a20*/  LOP3.LUT R22, R142.reuse, 0x20, RZ, 0xfc, !PT ;  /* 0x000000208e167812 */ /* 0x040fe400078efcff */
[----:B------:R-:W-:-:S02]  /*13a30*/  LOP3.LUT R23, R142, 0x24, RZ, 0xfc, !PT ;  /* 0x000000248e177812 */ /* 0x000fc400078efcff */
[----:B-1----:R-:W-:Y:S02]  /*13a40*/  SHF.R.U32.HI R3, RZ, 0x5, R0 ;  /* 0x00000005ff037819 */ /* 0x002fe40000011600 */
[----:B------:R-:W-:Y:S02]  /*13a50*/  SHF.L.U32 R0, R0, 0x2, RZ ;  /* 0x0000000200007819 */ /* 0x000fe400000006ff */
[----:B------:R-:W-:Y:S02]  /*13a60*/  SGXT.U32 R3, R3, 0x2 ;  /* 0x000000020303781a */ /* 0x000fe40000000000 */
[----:B------:R-:W-:-:S03]  /*13a70*/  LOP3.LUT R141, R141, 0x7c, R0, 0xf8, !PT ;  /* 0x0000007c8d8d7812 */ /* 0x000fc600078ef800 */
[----:B------:R-:W-:Y:S01]  /*13a80*/  IMAD R144, R3, 0x210, R144 ;  /* 0x0000021003907824 */ /* 0x000fe200078e0290 */
[----:B------:R-:W-:Y:S06]  /*13a90*/  BAR.SYNC 0x0 ;  /* 0x0000000000007b1d */ /* 0x000fec0000000000 */
[----:B------:R-:W-:Y:S01]  /*13aa0*/  SHF.L.U32 R0, R144, 0x2, RZ ;  /* 0x0000000290007819 */ /* 0x000fe200000006ff */
[----:B------:R-:W-:Y:S01]  /*13ab0*/  STS.128 [R144.X4], R128 ;  /* 0x0000008090007388 */ /* 0x000fe20000004c00 */
[----:B------:R-:W-:Y:S02]  /*13ac0*/  ISETP.GE.AND P0, PT, R141, 0x100, PT ;  /* 0x000001008d00780c */ /* 0x000fe40003f06270 */
[----:B------:R-:W-:Y:S01]  /*13ad0*/  LEA R14, R2, R141, 0x8 ;  /* 0x0000008d020e7211 */ /* 0x000fe200078e40ff */
[----:B------:R-:W-:Y:S01]  /*13ae0*/  IMAD R24, R3, -0x630, R0 ;  /* 0xfffff9d003187824 */ /* 0x000fe200078e0200 */
[----:B------:R-:W-:Y:S01]  /*13af0*/  STS.128 [R144.X4+0x210], R104 ;  /* 0x0002106890007388 */ /* 0x000fe20000004c00 */
[----:B------:R-:W-:-:S02]  /*13b00*/  LOP3.LUT R0, R142, 0x4, RZ, 0xfc, !PT ;  /* 0x000000048e007812 */ /* 0x000fc400078efcff */
[----:B------:R-:W-:Y:S01]  /*13b10*/  ISETP.LT.AND P1, PT, R142, c[0x0][0x178], !P0 ;  /* 0x00005e008e007a0c */ /* 0x000fe20004721270 */
[----:B------:R-:W-:Y:S01]  /*13b20*/  STS.128 [R144.X4+0x420], R92 ;  /* 0x0004205c90007388 */ /* 0x000fe20000004c00 */
[----:B------:R-:W-:Y:S02]  /*13b30*/  ISETP.LT.AND P2, PT, R0, c[0x0][0x178], !P0 ;  /* 0x00005e0000007a0c */ /* 0x000fe40004741270 */
[----:B------:R-:W-:Y:S01]  /*13b40*/  ISETP.LT.AND P3, PT, R2, c[0x0][0x178], !P0 ;  /* 0x00005e0002007a0c */ /* 0x000fe20004761270 */
[----:B------:R-:W-:Y:S01]  /*13b50*/  STS.128 [R144.X4+0x630], R56 ;  /* 0x0006303890007388 */ /* 0x000fe20000004c00 */
[C---:B------:R-:W-:Y:S02]  /*13b60*/  LOP3.LUT R3, R142.reuse, 0xc, RZ, 0xfc, !PT ;  /* 0x0000000c8e037812 */ /* 0x040fe400078efcff */
[-C--:B------:R-:W-:Y:S01]  /*13b70*/  LEA R2, R142, R141.reuse, 0x8 ;  /* 0x0000008d8e027211 */ /* 0x080fe200078e40ff */
[----:B------:R-:W-:Y:S06]  /*13b80*/  BAR.SYNC 0x0 ;  /* 0x0000000000007b1d */ /* 0x000fec0000000000 */
[----:B------:R-:W1:Y:S01]  /*13b90*/  LDS.128 R28, [R24] ;  /* 0x00000000181c7984 */ /* 0x000e620000000c00 */
[----:B------:R-:W-:-:S02]  /*13ba0*/  LEA R13, R0, R141, 0x8 ;  /* 0x0000008d000d7211 */ /* 0x000fc400078e40ff */
[C---:B------:R-:W-:Y:S01]  /*13bb0*/  ISETP.LT.AND P4, PT, R3.reuse, c[0x0][0x178], !P0 ;  /* 0x00005e0003007a0c */ /* 0x040fe20004781270 */
[----:B------:R-:W2:Y:S01]  /*13bc0*/  LDS.128 R32, [R24+0x840] ;  /* 0x0008400018207984 */ /* 0x000ea20000000c00 */
[-C--:B------:R-:W-:Y:S02]  /*13bd0*/  LEA R16, R3, R141.reuse, 0x8 ;  /* 0x0000008d03107211 */ /* 0x080fe400078e40ff */
[C---:B------:R-:W-:Y:S01]  /*13be0*/  ISETP.LT.AND P5, PT, R12.reuse, c[0x0][0x178], !P0 ;  /* 0x00005e000c007a0c */ /* 0x040fe200047a1270 */
[----:B------:R-:W3:Y:S01]  /*13bf0*/  LDS.128 R36, [R24+0x1080] ;  /* 0x0010800018247984 */ /* 0x000ee20000000c00 */
[----:B------:R-:W-:Y:S02]  /*13c00*/  LEA R18, R12, R141, 0x8 ;  /* 0x0000008d0c127211 */ /* 0x000fe400078e40ff */
[----:B------:R-:W-:Y:S01]  /*13c10*/  LOP3.LUT R0, R142, 0x14, RZ, 0xfc, !PT ;  /* 0x000000148e007812 */ /* 0x000fe200078efcff */
[----:B------:R-:W4:Y:S04]  /*13c20*/  LDS.128 R40, [R24+0x18c0] ;  /* 0x0018c00018287984 */ /* 0x000f280000000c00 */
[----:B------:R-:W-:Y:S06]  /*13c30*/  BAR.SYNC 0x0 ;  /* 0x0000000000007b1d */ /* 0x000fec0000000000 */
[----:B------:R-:W-:Y:S04]  /*13c40*/  STS.128 [R144.X4], R88 ;  /* 0x0000005890007388 */ /* 0x000fe80000004c00 */
[----:B------:R-:W-:Y:S04]  /*13c50*/  STS.128 [R144.X4+0x210], R100 ;  /* 0x0002106490007388 */ /* 0x000fe80000004c00 */
[----:B------:R-:W-:Y:S04]  /*13c60*/  STS.128 [R144.X4+0x420], R112 ;  /* 0x0004207090007388 */ /* 0x000fe80000004c00 */
[----:B------:R-:W-:Y:S04]  /*13c70*/  STS.128 [R144.X4+0x630], R80 ;  /* 0x0006305090007388 */ /* 0x000fe80000004c00 */
[----:B------:R-:W-:Y:S06]  /*13c80*/  BAR.SYNC 0x0 ;  /* 0x0000000000007b1d */ /* 0x000fec0000000000 */
[----:B------:R-:W1:Y:S04]  /*13c90*/  LDS.128 R52, [R24] ;  /* 0x0000000018347984 */ /* 0x000e680000000c00 */
[----:B------:R-:W1:Y:S04]  /*13ca0*/  LDS.128 R56, [R24+0x840] ;  /* 0x0008400018387984 */ /* 0x000e680000000c00 */
[----:B------:R-:W1:Y:S04]  /*13cb0*/  LDS.128 R60, [R24+0x1080] ;  /* 0x00108000183c7984 */ /* 0x000e680000000c00 */
[----:B------:R-:W1:Y:S04]  /*13cc0*/  LDS.128 R76, [R24+0x18c0] ;  /* 0x0018c000184c7984 */ /* 0x000e680000000c00 */
[----:B------:R-:W-:Y:S06]  /*13cd0*/  BAR.SYNC 0x0 ;  /* 0x0000000000007b1d */ /* 0x000fec0000000000 */
[----:B------:R-:W-:Y:S04]  /*13ce0*/  STS.128 [R144.X4], R68 ;  /* 0x0000004490007388 */ /* 0x000fe80000004c00 */
[----:B------:R-:W-:Y:S04]  /*13cf0*/  STS.128 [R144.X4+0x210], R108 ;  /* 0x0002106c90007388 */ /* 0x000fe80000004c00 */
[----:B------:R-:W-:Y:S04]  /*13d00*/  STS.128 [R144.X4+0x420], R84 ;  /* 0x0004205490007388 */ /* 0x000fe80000004c00 */
[----:B------:R-:W-:Y:S04]  /*13d10*/  STS.128 [R144.X4+0x630], R120 ;  /* 0x0006307890007388 */ /* 0x000fe80000004c00 */
[----:B------:R-:W-:Y:S06]  /*13d20*/  BAR.SYNC 0x0 ;  /* 0x0000000000007b1d */ /* 0x000fec0000000000 */
[----:B------:R-:W1:Y:S01]  /*13d30*/  LDS.128 R80, [R24] ;  /* 0x0000000018507984 */ /* 0x000e620000000c00 */
[----:B------:R-:W-:-:S03]  /*13d40*/  MOV R69, 0x4 ;  /* 0x0000000400457802 */ /* 0x000fc60000000f00 */
[----:B------:R-:W1:Y:S02]  /*13d50*/  LDS.128 R88, [R24+0x840] ;  /* 0x0008400018587984 */ /* 0x000e640000000c00 */
[-C--:B------:R-:W-:Y:S02]  /*13d60*/  IMAD.WIDE R2, R2, R69.reuse, c[0x0][0x170] ;  /* 0x00005c0002027625 */ /* 0x080fe400078e0245 */
[----:B------:R-:W2:Y:S02]  /*13d70*/  LDS.128 R4, [R24+0x1080] ;  /* 0x0010800018047984 */ /* 0x000ea40000000c00 */
[-C--:B------:R-:W-:Y:S02]  /*13d80*/  IMAD.WIDE R12, R13, R69.reuse, c[0x0][0x170] ;  /* 0x00005c000d0c7625 */ /* 0x080fe400078e0245 */
[----:B------:R-:W3:Y:S02]  /*13d90*/  LDS.128 R8, [R24+0x18c0] ;  /* 0x0018c00018087984 */ /* 0x000ee40000000c00 */
[----:B------:R-:W-:-:S02]  /*13da0*/  IMAD.WIDE R14, R14, R69, c[0x0][0x170] ;  /* 0x00005c000e0e7625 */ /* 0x000fc400078e0245 */
[----:B------:R-:W-:Y:S06]  /*13db0*/  BAR.SYNC 0x0 ;  /* 0x0000000000007b1d */ /* 0x000fec0000000000 */
[----:B------:R-:W-:Y:S01]  /*13dc0*/  STS.128 [R144.X4], R48 ;  /* 0x0000003090007388 */ /* 0x000fe20000004c00 */
[----:B------:R-:W-:-:S03]  /*13dd0*/  IMAD.WIDE R16, R16, R69, c[0x0][0x170] ;  /* 0x00005c0010107625 */ /* 0x000fc600078e0245 */
[----:B------:R-:W-:Y:S01]  /*13de0*/  STS.128 [R144.X4+0x210], R44 ;  /* 0x0002102c90007388 */ /* 0x000fe20000004c00 */
[----:B------:R-:W-:-:S03]  /*13df0*/  IMAD.WIDE R18, R18, R69, c[0x0][0x170] ;  /* 0x00005c0012127625 */ /* 0x000fc600078e0245 */
[----:B------:R-:W-:Y:S04]  /*13e00*/  STS.128 [R144.X4+0x420], R64 ;  /* 0x0004204090007388 */ /* 0x000fe80000004c00 */
[----:B------:R-:W-:Y:S04]  /*13e10*/  STS.128 [R144.X4+0x630], R72 ;  /* 0x0006304890007388 */ /* 0x000fe80000004c00 */
[----:B------:R-:W-:Y:S06]  /*13e20*/  BAR.SYNC 0x0 ;  /* 0x0000000000007b1d */ /* 0x000fec0000000000 */
[----:B-1----:R1:W-:Y:S01]  /*13e30*/  @P1 STG.E.128 [R2.64], R28 ;  /* 0x0000001c02001986 */ /* 0x0023e2000c101d0a */
[----:B------:R-:W-:-:S03]  /*13e40*/  ISETP.LT.AND P1, PT, R0, c[0x0][0x178], !P0 ;  /* 0x00005e0000007a0c */ /* 0x000fc60004721270 */
[----:B--2---:R2:W-:Y:S01]  /*13e50*/  @P2 STG.E.128 [R12.64], R32 ;  /* 0x000000200c002986 */ /* 0x0045e2000c101d0a */
[----:B------:R-:W-:-:S03]  /*13e60*/  ISETP.LT.AND P2, PT, R20, c[0x0][0x178], !P0 ;  /* 0x00005e0014007a0c */ /* 0x000fc60004741270 */
[----:B------:R-:W4:Y:S04]  /*13e70*/  LDS.128 R28, [R24] ;  /* 0x00000000181c7984 */ /* 0x000f280000000c00 */
[----:B---3--:R3:W-:Y:S01]  /*13e80*/  @P3 STG.E.128 [R14.64], R36 ;  /* 0x000000240e003986 */ /* 0x0087e2000c101d0a */
[----:B------:R-:W-:-:S03]  /*13e90*/  ISETP.LT.AND P3, PT, R21, c[0x0][0x178], !P0 ;  /* 0x00005e0015007a0c */ /* 0x000fc60004761270 */
[----:B------:R-:W4:Y:S01]  /*13ea0*/  LDS.128 R32, [R24+0x840] ;  /* 0x0008400018207984 */ /* 0x000f220000000c00 */
[----:B-1----:R-:W-:-:S03]  /*13eb0*/  LEA R2, R0, R141, 0x8 ;  /* 0x0000008d00027211 */ /* 0x002fc600078e40ff */
[----:B------:R-:W1:Y:S01]  /*13ec0*/  LDS.128 R36, [R24+0x1080] ;  /* 0x0010800018247984 */ /* 0x000e620000000c00 */
[----:B------:R-:W-:Y:S02]  /*13ed0*/  LOP3.LUT R0, R142, 0x28, RZ, 0xfc, !PT ;  /* 0x000000288e007812 */ /* 0x000fe400078efcff */
[----:B--2---:R-:W-:Y:S01]  /*13ee0*/  LEA R12, R20, R141, 0x8 ;  /* 0x0000008d140c7211 */ /* 0x004fe200078e40ff */
[----:B----4-:R2:W-:Y:S01]  /*13ef0*/  @P4 STG.E.128 [R16.64], R40 ;  /* 0x0000002810004986 */ /* 0x0105e2000c101d0a */
[----:B------:R-:W-:Y:S01]  /*13f00*/  ISETP.LT.AND P4, PT, R22, c[0x0][0x178], !P0 ;  /* 0x00005e0016007a0c */ /* 0x000fe20004781270 */
[-C--:B------:R-:W-:Y:S01]  /*13f10*/  IMAD.WIDE R2, R2, R69.reuse, c[0x0][0x170] ;  /* 0x00005c0002027625 */ /* 0x080fe200078e0245 */
[----:B------:R-:W-:Y:S01]  /*13f20*/  LOP3.LUT R20, R142, 0x2c, RZ, 0xfc, !PT ;  /* 0x0000002c8e147812 */ /* 0x000fe200078efcff */
[----:B------:R4:W-:Y:S01]  /*13f30*/  @P5 STG.E.128 [R18.64], R52 ;  /* 0x0000003412005986 */ /* 0x0009e2000c101d0a */
[----:B------:R-:W-:Y:S01]  /*13f40*/  ISETP.LT.AND P5, PT, R23, c[0x0][0x178], !P0 ;  /* 0x00005e0017007a0c */ /* 0x000fe200047a1270 */
[----:B------:R-:W-:Y:S01]  /*13f50*/  IMAD.WIDE R12, R12, R69, c[0x0][0x170] ;  /* 0x00005c000c0c7625 */ /* 0x000fe200078e0245 */
[----:B---3--:R-:W-:Y:S01]  /*13f60*/  LEA R14, R21, R141, 0x8 ;  /* 0x0000008d150e7211 */ /* 0x008fe200078e40ff */
[----:B------:R3:W-:Y:S01]  /*13f70*/  @P1 STG.E.128 [R2.64], R56 ;  /* 0x0000003802001986 */ /* 0x0007e2000c101d0a */
[----:B------:R-:W-:-:S02]  /*13f80*/  LOP3.LUT R21, R142, 0x30, RZ, 0xfc, !PT ;  /* 0x000000308e157812 */ /* 0x000fc400078efcff */
[----:B------:R-:W-:Y:S01]  /*13f90*/  ISETP.LT.AND P1, PT, R0, c[0x0][0x178], !P0 ;  /* 0x00005e0000007a0c */ /* 0x000fe20004721270 */
[----:B------:R-:W-:Y:S01]  /*13fa0*/  IMAD.WIDE R14, R14, R69, c[0x0][0x170] ;  /* 0x00005c000e0e7625 */ /* 0x000fe200078e0245 */
[----:B------:R3:W-:Y:S01]  /*13fb0*/  @P2 STG.E.128 [R12.64], R60 ;  /* 0x0000003c0c002986 */ /* 0x0007e2000c101d0a */
[----:B------:R-:W-:-:S03]  /*13fc0*/  ISETP.LT.AND P2, PT, R20, c[0x0][0x178], !P0 ;  /* 0x00005e0014007a0c */ /* 0x000fc60004741270 */
[----:B------:R1:W-:Y:S01]  /*13fd0*/  @P3 STG.E.128 [R14.64], R76 ;  /* 0x0000004c0e003986 */ /* 0x0003e2000c101d0a */
[-C--:B--2---:R-:W-:Y:S02]  /*13fe0*/  LEA R16, R22, R141.reuse, 0x8 ;  /* 0x0000008d16107211 */ /* 0x084fe400078e40ff */
[----:B------:R-:W-:Y:S02]  /*13ff0*/  LOP3.LUT R22, R142, 0x34, RZ, 0xfc, !PT ;  /* 0x000000348e167812 */ /* 0x000fe400078efcff */
[----:B----4-:R-:W-:Y:S01]  /*14000*/  LEA R18, R23, R141, 0x8 ;  /* 0x0000008d17127211 */ /* 0x010fe200078e40ff */
[-C--:B------:R-:W-:Y:S01]  /*14010*/  IMAD.WIDE R16, R16, R69.reuse, c[0x0][0x170] ;  /* 0x00005c0010107625 */ /* 0x080fe200078e0245 */
[C---:B------:R-:W-:Y:S02]  /*14020*/  LOP3.LUT R23, R142.reuse, 0x38, RZ, 0xfc, !PT ;  /* 0x000000388e177812 */ /* 0x040fe400078efcff */
[----:B------:R-:W-:Y:S01]  /*14030*/  LOP3.LUT R142, R142, 0x3c, RZ, 0xfc, !PT ;  /* 0x0000003c8e8e7812 */ /* 0x000fe200078efcff */
[----:B------:R-:W-:Y:S01]  /*14040*/  IMAD.WIDE R18, R18, R69, c[0x0][0x170] ;  /* 0x00005c0012127625 */ /* 0x000fe200078e0245 */
[----:B------:R2:W-:Y:S01]  /*14050*/  @P4 STG.E.128 [R16.64], R80 ;  /* 0x0000005010004986 */ /* 0x0005e2000c101d0a */
[----:B------:R-:W-:-:S02]  /*14060*/  ISETP.LT.AND P3, PT, R21, c[0x0][0x178], !P0 ;  /* 0x00005e0015007a0c */ /* 0x000fc40004761270 */
[-C--:B---3--:R-:W-:Y:S01]  /*14070*/  LEA R2, R0, R141.reuse, 0x8 ;  /* 0x0000008d00027211 */ /* 0x088fe200078e40ff */
[----:B------:R3:W-:Y:S01]  /*14080*/  @P5 STG.E.128 [R18.64], R88 ;  /* 0x0000005812005986 */ /* 0x0007e2000c101d0a */
[----:B------:R-:W-:Y:S02]  /*14090*/  ISETP.LT.AND P4, PT, R22, c[0x0][0x178], !P0 ;  /* 0x00005e0016007a0c */ /* 0x000fe40004781270 */
[----:B------:R-:W-:Y:S01]  /*140a0*/  LEA R12, R20, R141, 0x8 ;  /* 0x0000008d140c7211 */ /* 0x000fe200078e40ff */
[----:B------:R-:W-:Y:S01]  /*140b0*/  IMAD.WIDE R2, R2, R69, c[0x0][0x170] ;  /* 0x00005c0002027625 */ /* 0x000fe200078e0245 */
[----:B------:R-:W-:Y:S02]  /*140c0*/  ISETP.LT.AND P5, PT, R23, c[0x0][0x178], !P0 ;  /* 0x00005e0017007a0c */ /* 0x000fe400047a1270 */
[----:B-1----:R-:W-:Y:S01]  /*140d0*/  LEA R14, R21, R141, 0x8 ;  /* 0x0000008d150e7211 */ /* 0x002fe200078e40ff */
[-C--:B------:R-:W-:Y:S01]  /*140e0*/  IMAD.WIDE R12, R12, R69.reuse, c[0x0][0x170] ;  /* 0x00005c000c0c7625 */ /* 0x080fe200078e0245 */
[----:B------:R-:W-:Y:S01]  /*140f0*/  ISETP.LT.AND P0, PT, R142, c[0x0][0x178], !P0 ;  /* 0x00005e008e007a0c */ /* 0x000fe20004701270 */
[----:B------:R1:W-:Y:S02]  /*14100*/  @P1 STG.E.128 [R2.64], R4 ;  /* 0x0000000402001986 */ /* 0x0003e4000c101d0a */
[----:B------:R-:W-:Y:S01]  /*14110*/  IMAD.WIDE R14, R14, R69, c[0x0][0x170] ;  /* 0x00005c000e0e7625 */ /* 0x000fe200078e0245 */
[-C--:B--2---:R-:W-:Y:S01]  /*14120*/  LEA R16, R22, R141.reuse, 0x8 ;  /* 0x0000008d16107211 */ /* 0x084fe200078e40ff */
[----:B------:R1:W-:Y:S01]  /*14130*/  @P2 STG.E.128 [R12.64], R8 ;  /* 0x000000080c002986 */ /* 0x0003e2000c101d0a */
[----:B---3--:R-:W-:-:S03]  /*14140*/  LEA R18, R23, R141, 0x8 ;  /* 0x0000008d17127211 */ /* 0x008fc600078e40ff */
[-C--:B------:R-:W-:Y:S01]  /*14150*/  IMAD.WIDE R16, R16, R69.reuse, c[0x0][0x170] ;  /* 0x00005c0010107625 */ /* 0x080fe200078e0245 */
[----:B------:R1:W-:Y:S03]  /*14160*/  @P3 STG.E.128 [R14.64], R28 ;  /* 0x0000001c0e003986 */ /* 0x0003e6000c101d0a */
[----:B------:R-:W-:Y:S01]  /*14170*/  IMAD.WIDE R18, R18, R69, c[0x0][0x170] ;  /* 0x00005c0012127625 */ /* 0x000fe200078e0245 */
[----:B------:R1:W-:Y:S04]  /*14180*/  @P4 STG.E.128 [R16.64], R32 ;  /* 0x0000002010004986 */ /* 0x0003e8000c101d0a */
[----:B------:R1:W-:Y:S01]  /*14190*/  @P5 STG.E.128 [R18.64], R36 ;  /* 0x0000002412005986 */ /* 0x0003e2000c101d0a */
[----:B------:R-:W-:Y:S05]  /*141a0*/  @!P0 EXIT ;  /* 0x000000000000894d */ /* 0x000fea0003800000 */
[----:B------:R-:W2:Y:S01]  /*141b0*/  LDS.128 R24, [R24+0x18c0] ;  /* 0x0018c00018187984 */ /* 0x000ea20000000c00 */
[----:B-1----:R-:W-:-:S05]  /*141c0*/  LEA R2, R142, R141, 0x8 ;  /* 0x0000008d8e027211 */ /* 0x002fca00078e40ff */
[----:B------:R-:W-:-:S05]  /*141d0*/  IMAD.WIDE R2, R2, R69, c[0x0][0x170] ;  /* 0x00005c0002027625 */ /* 0x000fca00078e0245 */
[----:B--2---:R-:W-:Y:S01]  /*141e0*/  STG.E.128 [R2.64], R24 ;  /* 0x0000001802007986 */ /* 0x004fe2000c101d0a */
[----:B------:R-:W-:Y:S05]  /*141f0*/  EXIT ;  /* 0x000000000000794d */ /* 0x000fea0003800000 */
.L_x_2:
[----:B------:R-:W-:-:S00]  /*14200*/  BRA `(.L_x_2) ;  /* 0xfffffff000007947 */ /* 0x000fc0000383ffff */
[----:B------:R-:W-:-:S00]  /*14210*/  NOP ;  /* 0x0000000000007918 */ /* 0x000fc00000000000 */
        /* <DEDUP_REMOVED lines=14> */
.L_x_3:


//--------------------- .nv.shared.triton_mm      --------------------------
	.section	.nv.shared.triton_mm,"aw",@nobits
	.align	16
